//
// Generated by NVIDIA NVVM Compiler
//
// Compiler Build ID: CL-36424714
// Cuda compilation tools, release 13.0, V13.0.88
// Based on NVVM 20.0.0
//

.version 9.0
.target sm_100
.address_size 64

	// .globl	_Z14move_centroidsPfS_S_S_S_S_Pii
.extern .shared .align 16 .b8 local_centroids[];

.visible .entry _Z14move_centroidsPfS_S_S_S_S_Pii(
	.param .u64 .ptr .align 1 _Z14move_centroidsPfS_S_S_S_S_Pii_param_0,
	.param .u64 .ptr .align 1 _Z14move_centroidsPfS_S_S_S_S_Pii_param_1,
	.param .u64 .ptr .align 1 _Z14move_centroidsPfS_S_S_S_S_Pii_param_2,
	.param .u64 .ptr .align 1 _Z14move_centroidsPfS_S_S_S_S_Pii_param_3,
	.param .u64 .ptr .align 1 _Z14move_centroidsPfS_S_S_S_S_Pii_param_4,
	.param .u64 .ptr .align 1 _Z14move_centroidsPfS_S_S_S_S_Pii_param_5,
	.param .u64 .ptr .align 1 _Z14move_centroidsPfS_S_S_S_S_Pii_param_6,
	.param .u32 _Z14move_centroidsPfS_S_S_S_S_Pii_param_7
)
{
	.reg .b32 	%r<5>;
	.reg .b32 	%f<8>;
	.reg .b64 	%rd<23>;

	ld.param.u64 	%rd1, [_Z14move_centroidsPfS_S_S_S_S_Pii_param_0];
	ld.param.u64 	%rd2, [_Z14move_centroidsPfS_S_S_S_S_Pii_param_1];
	ld.param.u64 	%rd3, [_Z14move_centroidsPfS_S_S_S_S_Pii_param_2];
	ld.param.u64 	%rd4, [_Z14move_centroidsPfS_S_S_S_S_Pii_param_3];
	ld.param.u64 	%rd5, [_Z14move_centroidsPfS_S_S_S_S_Pii_param_4];
	ld.param.u64 	%rd6, [_Z14move_centroidsPfS_S_S_S_S_Pii_param_5];
	ld.param.u64 	%rd7, [_Z14move_centroidsPfS_S_S_S_S_Pii_param_6];
	cvta.to.global.u64 	%rd8, %rd3;
	cvta.to.global.u64 	%rd9, %rd6;
	cvta.to.global.u64 	%rd10, %rd2;
	cvta.to.global.u64 	%rd11, %rd5;
	cvta.to.global.u64 	%rd12, %rd1;
	cvta.to.global.u64 	%rd13, %rd4;
	cvta.to.global.u64 	%rd14, %rd7;
	mov.u32 	%r1, %tid.x;
	mul.wide.u32 	%rd15, %r1, 4;
	add.s64 	%rd16, %rd14, %rd15;
	ld.global.u32 	%r2, [%rd16];
	max.s32 	%r3, %r2, 1;
	add.s64 	%rd17, %rd13, %rd15;
	ld.global.f32 	%f1, [%rd17];
	cvt.rn.f32.u32 	%f2, %r3;
	div.rn.f32 	%f3, %f1, %f2;
	add.s64 	%rd18, %rd12, %rd15;
	st.global.f32 	[%rd18], %f3;
	add.s64 	%rd19, %rd11, %rd15;
	ld.global.f32 	%f4, [%rd19];
	div.rn.f32 	%f5, %f4, %f2;
	add.s64 	%rd20, %rd10, %rd15;
	st.global.f32 	[%rd20], %f5;
	add.s64 	%rd21, %rd9, %rd15;
	ld.global.f32 	%f6, [%rd21];
	div.rn.f32 	%f7, %f6, %f2;
	add.s64 	%rd22, %rd8, %rd15;
	st.global.f32 	[%rd22], %f7;
	mov.b32 	%r4, 0;
	st.global.u32 	[%rd17], %r4;
	st.global.u32 	[%rd19], %r4;
	st.global.u32 	[%rd21], %r4;
	ret;

}
	// .globl	_Z21distances_calculationPfS_S_S_S_S_S_S_S_Piii
.visible .entry _Z21distances_calculationPfS_S_S_S_S_S_S_S_Piii(
	.param .u64 .ptr .align 1 _Z21distances_calculationPfS_S_S_S_S_S_S_S_Piii_param_0,
	.param .u64 .ptr .align 1 _Z21distances_calculationPfS_S_S_S_S_S_S_S_Piii_param_1,
	.param .u64 .ptr .align 1 _Z21distances_calculationPfS_S_S_S_S_S_S_S_Piii_param_2,
	.param .u64 .ptr .align 1 _Z21distances_calculationPfS_S_S_S_S_S_S_S_Piii_param_3,
	.param .u64 .ptr .align 1 _Z21distances_calculationPfS_S_S_S_S_S_S_S_Piii_param_4,
	.param .u64 .ptr .align 1 _Z21distances_calculationPfS_S_S_S_S_S_S_S_Piii_param_5,
	.param .u64 .ptr .align 1 _Z21distances_calculationPfS_S_S_S_S_S_S_S_Piii_param_6,
	.param .u64 .ptr .align 1 _Z21distances_calculationPfS_S_S_S_S_S_S_S_Piii_param_7,
	.param .u64 .ptr .align 1 _Z21distances_calculationPfS_S_S_S_S_S_S_S_Piii_param_8,
	.param .u64 .ptr .align 1 _Z21distances_calculationPfS_S_S_S_S_S_S_S_Piii_param_9,
	.param .u32 _Z21distances_calculationPfS_S_S_S_S_S_S_S_Piii_param_10,
	.param .u32 _Z21distances_calculationPfS_S_S_S_S_S_S_S_Piii_param_11
)
{
	.reg .pred 	%p<27>;
	.reg .b32 	%r<103>;
	.reg .b32 	%f<169>;
	.reg .b64 	%rd<38>;

	ld.param.u64 	%rd3, [_Z21distances_calculationPfS_S_S_S_S_S_S_S_Piii_param_0];
	ld.param.u64 	%rd4, [_Z21distances_calculationPfS_S_S_S_S_S_S_S_Piii_param_1];
	ld.param.u64 	%rd5, [_Z21distances_calculationPfS_S_S_S_S_S_S_S_Piii_param_2];
	ld.param.u64 	%rd6, [_Z21distances_calculationPfS_S_S_S_S_S_S_S_Piii_param_3];
	ld.param.u64 	%rd7, [_Z21distances_calculationPfS_S_S_S_S_S_S_S_Piii_param_4];
	ld.param.u64 	%rd8, [_Z21distances_calculationPfS_S_S_S_S_S_S_S_Piii_param_5];
	ld.param.u64 	%rd9, [_Z21distances_calculationPfS_S_S_S_S_S_S_S_Piii_param_6];
	ld.param.u64 	%rd10, [_Z21distances_calculationPfS_S_S_S_S_S_S_S_Piii_param_7];
	ld.param.u64 	%rd11, [_Z21distances_calculationPfS_S_S_S_S_S_S_S_Piii_param_8];
	ld.param.u64 	%rd12, [_Z21distances_calculationPfS_S_S_S_S_S_S_S_Piii_param_9];
	ld.param.u32 	%r30, [_Z21distances_calculationPfS_S_S_S_S_S_S_S_Piii_param_10];
	ld.param.u32 	%r29, [_Z21distances_calculationPfS_S_S_S_S_S_S_S_Piii_param_11];
	mov.u32 	%r31, %ctaid.x;
	mov.u32 	%r32, %ntid.x;
	mov.u32 	%r1, %tid.x;
	mad.lo.s32 	%r2, %r31, %r32, %r1;
	setp.ge.s32 	%p1, %r2, %r30;
	@%p1 bra 	$L__BB1_17;
	cvta.to.global.u64 	%rd13, %rd3;
	cvta.to.global.u64 	%rd14, %rd4;
	cvta.to.global.u64 	%rd15, %rd5;
	mul.wide.s32 	%rd16, %r2, 4;
	add.s64 	%rd17, %rd13, %rd16;
	ld.global.f32 	%f1, [%rd17];
	add.s64 	%rd18, %rd14, %rd16;
	ld.global.f32 	%f2, [%rd18];
	add.s64 	%rd19, %rd15, %rd16;
	ld.global.f32 	%f3, [%rd19];
	setp.ge.s32 	%p2, %r1, %r29;
	@%p2 bra 	$L__BB1_3;
	cvta.to.global.u64 	%rd20, %rd6;
	mul.wide.u32 	%rd21, %r1, 4;
	add.s64 	%rd22, %rd20, %rd21;
	ld.global.f32 	%f11, [%rd22];
	shl.b32 	%r33, %r1, 2;
	mov.u32 	%r34, local_centroids;
	add.s32 	%r35, %r34, %r33;
	st.shared.f32 	[%r35], %f11;
	cvta.to.global.u64 	%rd23, %rd7;
	add.s64 	%rd24, %rd23, %rd21;
	ld.global.f32 	%f12, [%rd24];
	shl.b32 	%r36, %r29, 2;
	add.s32 	%r37, %r35, %r36;
	st.shared.f32 	[%r37], %f12;
	cvta.to.global.u64 	%rd25, %rd8;
	add.s64 	%rd26, %rd25, %rd21;
	ld.global.f32 	%f13, [%rd26];
	add.s32 	%r38, %r37, %r36;
	st.shared.f32 	[%r38], %f13;
$L__BB1_3:
	bar.sync 	0;
	setp.lt.s32 	%p3, %r29, 1;
	mov.b64 	%rd37, 0;
	@%p3 bra 	$L__BB1_16;
	and.b32  	%r3, %r29, 7;
	setp.lt.u32 	%p4, %r29, 8;
	mov.f32 	%f166, 0f7F7FFFFF;
	mov.b32 	%r97, 0;
	mov.u32 	%r102, %r97;
	@%p4 bra 	$L__BB1_7;
	and.b32  	%r97, %r29, 2147483640;
	shl.b32 	%r5, %r29, 3;
	shl.b32 	%r43, %r29, 2;
	add.s32 	%r6, %r43, 16;
	mov.f32 	%f166, 0f7F7FFFFF;
	mov.b32 	%r91, 0;
	mov.u32 	%r90, local_centroids;
	mov.u32 	%r102, %r91;
$L__BB1_6:
	.pragma "nounroll";
	ld.shared.v4.f32 	{%f16, %f17, %f18, %f19}, [%r90];
	add.s32 	%r44, %r90, %r6;
	ld.shared.f32 	%f20, [%r44+-16];
	add.s32 	%r45, %r90, %r5;
	ld.shared.v2.f32 	{%f21, %f22}, [%r45];
	sub.f32 	%f23, %f1, %f16;
	sub.f32 	%f24, %f2, %f20;
	mul.f32 	%f25, %f24, %f24;
	fma.rn.f32 	%f26, %f23, %f23, %f25;
	sub.f32 	%f27, %f3, %f21;
	fma.rn.f32 	%f28, %f27, %f27, %f26;
	setp.lt.f32 	%p5, %f28, %f166;
	selp.b32 	%r46, %r91, %r102, %p5;
	selp.f32 	%f29, %f28, %f166, %p5;
	ld.shared.f32 	%f30, [%r44+-12];
	sub.f32 	%f31, %f1, %f17;
	sub.f32 	%f32, %f2, %f30;
	mul.f32 	%f33, %f32, %f32;
	fma.rn.f32 	%f34, %f31, %f31, %f33;
	sub.f32 	%f35, %f3, %f22;
	fma.rn.f32 	%f36, %f35, %f35, %f34;
	setp.lt.f32 	%p6, %f36, %f29;
	add.s32 	%r47, %r91, 1;
	selp.b32 	%r48, %r47, %r46, %p6;
	selp.f32 	%f37, %f36, %f29, %p6;
	ld.shared.f32 	%f38, [%r44+-8];
	ld.shared.v2.f32 	{%f39, %f40}, [%r45+8];
	sub.f32 	%f41, %f1, %f18;
	sub.f32 	%f42, %f2, %f38;
	mul.f32 	%f43, %f42, %f42;
	fma.rn.f32 	%f44, %f41, %f41, %f43;
	sub.f32 	%f45, %f3, %f39;
	fma.rn.f32 	%f46, %f45, %f45, %f44;
	setp.lt.f32 	%p7, %f46, %f37;
	add.s32 	%r49, %r91, 2;
	selp.b32 	%r50, %r49, %r48, %p7;
	selp.f32 	%f47, %f46, %f37, %p7;
	ld.shared.f32 	%f48, [%r44+-4];
	sub.f32 	%f49, %f1, %f19;
	sub.f32 	%f50, %f2, %f48;
	mul.f32 	%f51, %f50, %f50;
	fma.rn.f32 	%f52, %f49, %f49, %f51;
	sub.f32 	%f53, %f3, %f40;
	fma.rn.f32 	%f54, %f53, %f53, %f52;
	setp.lt.f32 	%p8, %f54, %f47;
	add.s32 	%r51, %r91, 3;
	selp.b32 	%r52, %r51, %r50, %p8;
	selp.f32 	%f55, %f54, %f47, %p8;
	ld.shared.v4.f32 	{%f56, %f57, %f58, %f59}, [%r90+16];
	ld.shared.f32 	%f60, [%r44];
	ld.shared.v2.f32 	{%f61, %f62}, [%r45+16];
	sub.f32 	%f63, %f1, %f56;
	sub.f32 	%f64, %f2, %f60;
	mul.f32 	%f65, %f64, %f64;
	fma.rn.f32 	%f66, %f63, %f63, %f65;
	sub.f32 	%f67, %f3, %f61;
	fma.rn.f32 	%f68, %f67, %f67, %f66;
	setp.lt.f32 	%p9, %f68, %f55;
	add.s32 	%r53, %r91, 4;
	selp.b32 	%r54, %r53, %r52, %p9;
	selp.f32 	%f69, %f68, %f55, %p9;
	ld.shared.f32 	%f70, [%r44+4];
	sub.f32 	%f71, %f1, %f57;
	sub.f32 	%f72, %f2, %f70;
	mul.f32 	%f73, %f72, %f72;
	fma.rn.f32 	%f74, %f71, %f71, %f73;
	sub.f32 	%f75, %f3, %f62;
	fma.rn.f32 	%f76, %f75, %f75, %f74;
	setp.lt.f32 	%p10, %f76, %f69;
	add.s32 	%r55, %r91, 5;
	selp.b32 	%r56, %r55, %r54, %p10;
	selp.f32 	%f77, %f76, %f69, %p10;
	ld.shared.f32 	%f78, [%r44+8];
	ld.shared.v2.f32 	{%f79, %f80}, [%r45+24];
	sub.f32 	%f81, %f1, %f58;
	sub.f32 	%f82, %f2, %f78;
	mul.f32 	%f83, %f82, %f82;
	fma.rn.f32 	%f84, %f81, %f81, %f83;
	sub.f32 	%f85, %f3, %f79;
	fma.rn.f32 	%f86, %f85, %f85, %f84;
	setp.lt.f32 	%p11, %f86, %f77;
	add.s32 	%r57, %r91, 6;
	selp.b32 	%r58, %r57, %r56, %p11;
	selp.f32 	%f87, %f86, %f77, %p11;
	ld.shared.f32 	%f88, [%r44+12];
	sub.f32 	%f89, %f1, %f59;
	sub.f32 	%f90, %f2, %f88;
	mul.f32 	%f91, %f90, %f90;
	fma.rn.f32 	%f92, %f89, %f89, %f91;
	sub.f32 	%f93, %f3, %f80;
	fma.rn.f32 	%f94, %f93, %f93, %f92;
	setp.lt.f32 	%p12, %f94, %f87;
	add.s32 	%r59, %r91, 7;
	selp.b32 	%r102, %r59, %r58, %p12;
	selp.f32 	%f166, %f94, %f87, %p12;
	add.s32 	%r90, %r90, 32;
	add.s32 	%r91, %r91, 8;
	setp.ne.s32 	%p13, %r91, %r97;
	@%p13 bra 	$L__BB1_6;
$L__BB1_7:
	setp.eq.s32 	%p14, %r3, 0;
	@%p14 bra 	$L__BB1_15;
	and.b32  	%r16, %r29, 3;
	setp.lt.u32 	%p15, %r3, 4;
	@%p15 bra 	$L__BB1_10;
	shl.b32 	%r61, %r97, 2;
	mov.u32 	%r62, local_centroids;
	add.s32 	%r63, %r62, %r61;
	ld.shared.f32 	%f95, [%r63];
	shl.b32 	%r64, %r29, 2;
	add.s32 	%r65, %r63, %r64;
	ld.shared.f32 	%f96, [%r65];
	add.s32 	%r66, %r65, %r64;
	ld.shared.f32 	%f97, [%r66];
	sub.f32 	%f98, %f1, %f95;
	sub.f32 	%f99, %f2, %f96;
	mul.f32 	%f100, %f99, %f99;
	fma.rn.f32 	%f101, %f98, %f98, %f100;
	sub.f32 	%f102, %f3, %f97;
	fma.rn.f32 	%f103, %f102, %f102, %f101;
	setp.lt.f32 	%p16, %f103, %f166;
	selp.b32 	%r67, %r97, %r102, %p16;
	selp.f32 	%f104, %f103, %f166, %p16;
	add.s32 	%r68, %r97, 1;
	ld.shared.f32 	%f105, [%r63+4];
	ld.shared.f32 	%f106, [%r65+4];
	ld.shared.f32 	%f107, [%r66+4];
	sub.f32 	%f108, %f1, %f105;
	sub.f32 	%f109, %f2, %f106;
	mul.f32 	%f110, %f109, %f109;
	fma.rn.f32 	%f111, %f108, %f108, %f110;
	sub.f32 	%f112, %f3, %f107;
	fma.rn.f32 	%f113, %f112, %f112, %f111;
	setp.lt.f32 	%p17, %f113, %f104;
	selp.b32 	%r69, %r68, %r67, %p17;
	selp.f32 	%f114, %f113, %f104, %p17;
	add.s32 	%r70, %r97, 2;
	ld.shared.f32 	%f115, [%r63+8];
	ld.shared.f32 	%f116, [%r65+8];
	ld.shared.f32 	%f117, [%r66+8];
	sub.f32 	%f118, %f1, %f115;
	sub.f32 	%f119, %f2, %f116;
	mul.f32 	%f120, %f119, %f119;
	fma.rn.f32 	%f121, %f118, %f118, %f120;
	sub.f32 	%f122, %f3, %f117;
	fma.rn.f32 	%f123, %f122, %f122, %f121;
	setp.lt.f32 	%p18, %f123, %f114;
	selp.b32 	%r71, %r70, %r69, %p18;
	selp.f32 	%f124, %f123, %f114, %p18;
	add.s32 	%r72, %r97, 3;
	ld.shared.f32 	%f125, [%r63+12];
	ld.shared.f32 	%f126, [%r65+12];
	ld.shared.f32 	%f127, [%r66+12];
	sub.f32 	%f128, %f1, %f125;
	sub.f32 	%f129, %f2, %f126;
	mul.f32 	%f130, %f129, %f129;
	fma.rn.f32 	%f131, %f128, %f128, %f130;
	sub.f32 	%f132, %f3, %f127;
	fma.rn.f32 	%f133, %f132, %f132, %f131;
	setp.lt.f32 	%p19, %f133, %f124;
	selp.b32 	%r102, %r72, %r71, %p19;
	selp.f32 	%f166, %f133, %f124, %p19;
	add.s32 	%r97, %r97, 4;
$L__BB1_10:
	setp.eq.s32 	%p20, %r16, 0;
	@%p20 bra 	$L__BB1_15;
	setp.eq.s32 	%p21, %r16, 1;
	@%p21 bra 	$L__BB1_13;
	shl.b32 	%r74, %r97, 2;
	mov.u32 	%r75, local_centroids;
	add.s32 	%r76, %r75, %r74;
	ld.shared.f32 	%f134, [%r76];
	shl.b32 	%r77, %r29, 2;
	add.s32 	%r78, %r76, %r77;
	ld.shared.f32 	%f135, [%r78];
	add.s32 	%r79, %r78, %r77;
	ld.shared.f32 	%f136, [%r79];
	sub.f32 	%f137, %f1, %f134;
	sub.f32 	%f138, %f2, %f135;
	mul.f32 	%f139, %f138, %f138;
	fma.rn.f32 	%f140, %f137, %f137, %f139;
	sub.f32 	%f141, %f3, %f136;
	fma.rn.f32 	%f142, %f141, %f141, %f140;
	setp.lt.f32 	%p22, %f142, %f166;
	selp.b32 	%r80, %r97, %r102, %p22;
	selp.f32 	%f143, %f142, %f166, %p22;
	add.s32 	%r81, %r97, 1;
	ld.shared.f32 	%f144, [%r76+4];
	ld.shared.f32 	%f145, [%r78+4];
	ld.shared.f32 	%f146, [%r79+4];
	sub.f32 	%f147, %f1, %f144;
	sub.f32 	%f148, %f2, %f145;
	mul.f32 	%f149, %f148, %f148;
	fma.rn.f32 	%f150, %f147, %f147, %f149;
	sub.f32 	%f151, %f3, %f146;
	fma.rn.f32 	%f152, %f151, %f151, %f150;
	setp.lt.f32 	%p23, %f152, %f143;
	selp.b32 	%r102, %r81, %r80, %p23;
	selp.f32 	%f166, %f152, %f143, %p23;
	add.s32 	%r97, %r97, 2;
$L__BB1_13:
	and.b32  	%r82, %r29, 1;
	setp.eq.b32 	%p24, %r82, 1;
	not.pred 	%p25, %p24;
	@%p25 bra 	$L__BB1_15;
	shl.b32 	%r83, %r97, 2;
	mov.u32 	%r84, local_centroids;
	add.s32 	%r85, %r84, %r83;
	ld.shared.f32 	%f153, [%r85];
	shl.b32 	%r86, %r29, 2;
	add.s32 	%r87, %r85, %r86;
	ld.shared.f32 	%f154, [%r87];
	add.s32 	%r88, %r87, %r86;
	ld.shared.f32 	%f155, [%r88];
	sub.f32 	%f156, %f1, %f153;
	sub.f32 	%f157, %f2, %f154;
	mul.f32 	%f158, %f157, %f157;
	fma.rn.f32 	%f159, %f156, %f156, %f158;
	sub.f32 	%f160, %f3, %f155;
	fma.rn.f32 	%f161, %f160, %f160, %f159;
	setp.lt.f32 	%p26, %f161, %f166;
	selp.b32 	%r102, %r97, %r102, %p26;
$L__BB1_15:
	cvt.u64.u32 	%rd37, %r102;
$L__BB1_16:
	cvta.to.global.u64 	%rd28, %rd9;
	shl.b64 	%rd29, %rd37, 2;
	add.s64 	%rd30, %rd28, %rd29;
	atom.global.add.f32 	%f162, [%rd30], %f1;
	cvta.to.global.u64 	%rd31, %rd10;
	add.s64 	%rd32, %rd31, %rd29;
	atom.global.add.f32 	%f163, [%rd32], %f2;
	cvta.to.global.u64 	%rd33, %rd11;
	add.s64 	%rd34, %rd33, %rd29;
	atom.global.add.f32 	%f164, [%rd34], %f3;
	cvta.to.global.u64 	%rd35, %rd12;
	add.s64 	%rd36, %rd35, %rd29;
	atom.global.add.u32 	%r89, [%rd36], 1;
$L__BB1_17:
	ret;

}


// ===== COMPILED SASS (sm_100) =====

	.target	sm_100

	.elftype	@"ET_EXEC"


//--------------------- .note.nv.tkinfo           --------------------------
	.section	.note.nv.tkinfo,"",@"SHT_NOTE"
	.sectionflags	@"SHF_NOTE_NV_TKINFO"
	.tkinfo
        /*0018*/ 	.word	0x00000002
        /*0030*/ 	.string	""
        /*0030*/ 	.string	"ptxas"
        /*0030*/ 	.string	"Cuda compilation tools, release 13.0, V13.0.88"
        /*0030*/ 	.string	"Build cuda_13.0.r13.0/compiler.36424714_0"
        /*0030*/ 	.string	"-arch sm_100 -m 64 "



//--------------------- .note.nv.cuinfo           --------------------------
	.section	.note.nv.cuinfo,"",@"SHT_NOTE"
	.sectionflags	@"SHF_NOTE_NV_CUINFO"
        /*0018*/ 	.short	0x0002
        /*001a*/ 	.short	0x0064
        /*001c*/ 	.short	0x0082
	.zero		2


//--------------------- .nv.info                  --------------------------
	.section	.nv.info,"",@"SHT_CUDA_INFO"
	.align	4


	//----- nvinfo : EIATTR_REGCOUNT
	.align		4
        /*0000*/ 	.byte	0x04, 0x2f
        /*0002*/ 	.short	(.L_1 - .L_0)
	.align		4
.L_0:
        /*0004*/ 	.word	index@(_Z14move_centroidsPfS_S_S_S_S_Pii)
        /*0008*/ 	.word	0x00000015


	//----- nvinfo : EIATTR_FRAME_SIZE
	.align		4
.L_1:
        /*000c*/ 	.byte	0x04, 0x11
        /*000e*/ 	.short	(.L_3 - .L_2)
	.align		4
.L_2:
        /*0010*/ 	.word	index@($__internal_0_$__cuda_sm3x_div_rn_noftz_f32_slowpath)
        /*0014*/ 	.word	0x00000000


	//----- nvinfo : EIATTR_FRAME_SIZE
	.align		4
.L_3:
        /*0018*/ 	.byte	0x04, 0x11
        /*001a*/ 	.short	(.L_5 - .L_4)
	.align		4
.L_4:
        /*001c*/ 	.word	index@(_Z14move_centroidsPfS_S_S_S_S_Pii)
        /*0020*/ 	.word	0x00000000


	//----- nvinfo : EIATTR_REGCOUNT
	.align		4
.L_5:
        /*0024*/ 	.byte	0x04, 0x2f
        /*0026*/ 	.short	(.L_7 - .L_6)
	.align		4
.L_6:
        /*0028*/ 	.word	index@(_Z21distances_calculationPfS_S_S_S_S_S_S_S_Piii)
        /*002c*/ 	.word	0x0000001f


	//----- nvinfo : EIATTR_FRAME_SIZE
	.align		4
.L_7:
        /*0030*/ 	.byte	0x04, 0x11
        /*0032*/ 	.short	(.L_9 - .L_8)
	.align		4
.L_8:
        /*0034*/ 	.word	index@(_Z21distances_calculationPfS_S_S_S_S_S_S_S_Piii)
        /*0038*/ 	.word	0x00000000


	//----- nvinfo : EIATTR_MIN_STACK_SIZE
	.align		4
.L_9:
        /*003c*/ 	.byte	0x04, 0x12
        /*003e*/ 	.short	(.L_11 - .L_10)
	.align		4
.L_10:
        /*0040*/ 	.word	index@(_Z21distances_calculationPfS_S_S_S_S_S_S_S_Piii)
        /*0044*/ 	.word	0x00000000


	//----- nvinfo : EIATTR_MIN_STACK_SIZE
	.align		4
.L_11:
        /*0048*/ 	.byte	0x04, 0x12
        /*004a*/ 	.short	(.L_13 - .L_12)
	.align		4
.L_12:
        /*004c*/ 	.word	index@(_Z14move_centroidsPfS_S_S_S_S_Pii)
        /*0050*/ 	.word	0x00000000
.L_13:


//--------------------- .nv.compat                --------------------------
	.section	.nv.compat,"",@"SHT_CUDA_COMPAT_INFO"
	.align	4
        /*0000*/ 	.byte	0x02, 0x09, 0x00, 0x00, 0x02, 0x02, 0x01, 0x00, 0x02, 0x05, 0x05, 0x00, 0x03, 0x07, 0x01, 0x01
        /*0010*/ 	.byte	0x02, 0x03, 0x00, 0x00, 0x02, 0x06, 0x01, 0x00, 0x04, 0x0b, 0x08, 0x00, 0x01, 0x00, 0x00, 0x00
        /*0020*/ 	.byte	0x00, 0x00, 0x00, 0x00


//--------------------- .nv.info._Z21distances_calculationPfS_S_S_S_S_S_S_S_Piii --------------------------
	.section	.nv.info._Z21distances_calculationPfS_S_S_S_S_S_S_S_Piii,"",@"SHT_CUDA_INFO"
	.sectionflags	@""
	.align	4


	//----- nvinfo : EIATTR_CUDA_API_VERSION
	.align		4
        /*0000*/ 	.byte	0x04, 0x37
        /*0002*/ 	.short	(.L_15 - .L_14)
.L_14:
        /*0004*/ 	.word	0x00000082


	//----- nvinfo : EIATTR_KPARAM_INFO
	.align		4
.L_15:
        /*0008*/ 	.byte	0x04, 0x17
        /*000a*/ 	.short	(.L_17 - .L_16)
.L_16:
        /*000c*/ 	.word	0x00000000
        /*0010*/ 	.short	0x000b
        /*0012*/ 	.short	0x0054
        /*0014*/ 	.byte	0x00, 0xf0, 0x11, 0x00


	//----- nvinfo : EIATTR_KPARAM_INFO
	.align		4
.L_17:
        /*0018*/ 	.byte	0x04, 0x17
        /*001a*/ 	.short	(.L_19 - .L_18)
.L_18:
        /*001c*/ 	.word	0x00000000
        /*0020*/ 	.short	0x000a
        /*0022*/ 	.short	0x0050
        /*0024*/ 	.byte	0x00, 0xf0, 0x11, 0x00


	//----- nvinfo : EIATTR_KPARAM_INFO
	.align		4
.L_19:
        /*0028*/ 	.byte	0x04, 0x17
        /*002a*/ 	.short	(.L_21 - .L_20)
.L_20:
        /*002c*/ 	.word	0x00000000
        /*0030*/ 	.short	0x0009
        /*0032*/ 	.short	0x0048
        /*0034*/ 	.byte	0x00, 0xf5, 0x21, 0x00


	//----- nvinfo : EIATTR_KPARAM_INFO
	.align		4
.L_21:
        /*0038*/ 	.byte	0x04, 0x17
        /*003a*/ 	.short	(.L_23 - .L_22)
.L_22:
        /*003c*/ 	.word	0x00000000
        /*0040*/ 	.short	0x0008
        /*0042*/ 	.short	0x0040
        /*0044*/ 	.byte	0x00, 0xf5, 0x21, 0x00


	//----- nvinfo : EIATTR_KPARAM_INFO
	.align		4
.L_23:
        /*0048*/ 	.byte	0x04, 0x17
        /*004a*/ 	.short	(.L_25 - .L_24)
.L_24:
        /*004c*/ 	.word	0x00000000
        /*0050*/ 	.short	0x0007
        /*0052*/ 	.short	0x0038
        /*0054*/ 	.byte	0x00, 0xf5, 0x21, 0x00


	//----- nvinfo : EIATTR_KPARAM_INFO
	.align		4
.L_25:
        /*0058*/ 	.byte	0x04, 0x17
        /*005a*/ 	.short	(.L_27 - .L_26)
.L_26:
        /*005c*/ 	.word	0x00000000
        /*0060*/ 	.short	0x0006
        /*0062*/ 	.short	0x0030
        /*0064*/ 	.byte	0x00, 0xf5, 0x21, 0x00


	//----- nvinfo : EIATTR_KPARAM_INFO
	.align		4
.L_27:
        /*0068*/ 	.byte	0x04, 0x17
        /*006a*/ 	.short	(.L_29 - .L_28)
.L_28:
        /*006c*/ 	.word	0x00000000
        /*0070*/ 	.short	0x0005
        /*0072*/ 	.short	0x0028
        /*0074*/ 	.byte	0x00, 0xf5, 0x21, 0x00


	//----- nvinfo : EIATTR_KPARAM_INFO
	.align		4
.L_29:
        /*0078*/ 	.byte	0x04, 0x17
        /*007a*/ 	.short	(.L_31 - .L_30)
.L_30:
        /*007c*/ 	.word	0x00000000
        /*0080*/ 	.short	0x0004
        /*0082*/ 	.short	0x0020
        /*0084*/ 	.byte	0x00, 0xf5, 0x21, 0x00


	//----- nvinfo : EIATTR_KPARAM_INFO
	.align		4
.L_31:
        /*0088*/ 	.byte	0x04, 0x17
        /*008a*/ 	.short	(.L_33 - .L_32)
.L_32:
        /*008c*/ 	.word	0x00000000
        /*0090*/ 	.short	0x0003
        /*0092*/ 	.short	0x0018
        /*0094*/ 	.byte	0x00, 0xf5, 0x21, 0x00


	//----- nvinfo : EIATTR_KPARAM_INFO
	.align		4
.L_33:
        /*0098*/ 	.byte	0x04, 0x17
        /*009a*/ 	.short	(.L_35 - .L_34)
.L_34:
        /*009c*/ 	.word	0x00000000
        /*00a0*/ 	.short	0x0002
        /*00a2*/ 	.short	0x0010
        /*00a4*/ 	.byte	0x00, 0xf5, 0x21, 0x00


	//----- nvinfo : EIATTR_KPARAM_INFO
	.align		4
.L_35:
        /*00a8*/ 	.byte	0x04, 0x17
        /*00aa*/ 	.short	(.L_37 - .L_36)
.L_36:
        /*00ac*/ 	.word	0x00000000
        /*00b0*/ 	.short	0x0001
        /*00b2*/ 	.short	0x0008
        /*00b4*/ 	.byte	0x00, 0xf5, 0x21, 0x00


	//----- nvinfo : EIATTR_KPARAM_INFO
	.align		4
.L_37:
        /*00b8*/ 	.byte	0x04, 0x17
        /*00ba*/ 	.short	(.L_39 - .L_38)
.L_38:
        /*00bc*/ 	.word	0x00000000
        /*00c0*/ 	.short	0x0000
        /*00c2*/ 	.short	0x0000
        /*00c4*/ 	.byte	0x00, 0xf5, 0x21, 0x00


	//----- nvinfo : EIATTR_SPARSE_MMA_MASK
	.align		4
.L_39:
        /*00c8*/ 	.byte	0x03, 0x50
        /*00ca*/ 	.short	0x0000


	//----- nvinfo : EIATTR_MAXREG_COUNT
	.align		4
        /*00cc*/ 	.byte	0x03, 0x1b
        /*00ce*/ 	.short	0x00ff


	//----- nvinfo : EIATTR_NUM_BARRIERS
	.align		4
        /*00d0*/ 	.byte	0x02, 0x4c
        /*00d2*/ 	.byte	0x01
	.zero		1


	//----- nvinfo : EIATTR_MERCURY_ISA_VERSION
	.align		4
        /*00d4*/ 	.byte	0x03, 0x5f
        /*00d6*/ 	.short	0x0101


	//----- nvinfo : EIATTR_VRC_CTA_INIT_COUNT
	.align		4
        /*00d8*/ 	.byte	0x02, 0x4a
	.zero		1
	.zero		1


	//----- nvinfo : EIATTR_EXIT_INSTR_OFFSETS
	.align		4
        /*00dc*/ 	.byte	0x04, 0x1c
        /*00de*/ 	.short	(.L_41 - .L_40)


	//   ....[0]....
.L_40:
        /*00e0*/ 	.word	0x00000070


	//   ....[1]....
        /*00e4*/ 	.word	0x00001160


	//----- nvinfo : EIATTR_CBANK_PARAM_SIZE
	.align		4
.L_41:
        /*00e8*/ 	.byte	0x03, 0x19
        /*00ea*/ 	.short	0x0058


	//----- nvinfo : EIATTR_PARAM_CBANK
	.align		4
        /*00ec*/ 	.byte	0x04, 0x0a
        /*00ee*/ 	.short	(.L_43 - .L_42)
	.align		4
.L_42:
        /*00f0*/ 	.word	index@(.nv.constant0._Z21distances_calculationPfS_S_S_S_S_S_S_S_Piii)
        /*00f4*/ 	.short	0x0380
        /*00f6*/ 	.short	0x0058


	//----- nvinfo : EIATTR_SW_WAR
	.align		4
.L_43:
        /*00f8*/ 	.byte	0x04, 0x36
        /*00fa*/ 	.short	(.L_45 - .L_44)
.L_44:
        /*00fc*/ 	.word	0x00000008
.L_45:


//--------------------- .nv.info._Z14move_centroidsPfS_S_S_S_S_Pii --------------------------
	.section	.nv.info._Z14move_centroidsPfS_S_S_S_S_Pii,"",@"SHT_CUDA_INFO"
	.sectionflags	@""
	.align	4


	//----- nvinfo : EIATTR_CUDA_API_VERSION
	.align		4
        /*0000*/ 	.byte	0x04, 0x37
        /*0002*/ 	.short	(.L_47 - .L_46)
.L_46:
        /*0004*/ 	.word	0x00000082


	//----- nvinfo : EIATTR_KPARAM_INFO
	.align		4
.L_47:
        /*0008*/ 	.byte	0x04, 0x17
        /*000a*/ 	.short	(.L_49 - .L_48)
.L_48:
        /*000c*/ 	.word	0x00000000
        /*0010*/ 	.short	0x0007
        /*0012*/ 	.short	0x0038
        /*0014*/ 	.byte	0x00, 0xf0, 0x11, 0x00


	//----- nvinfo : EIATTR_KPARAM_INFO
	.align		4
.L_49:
        /*0018*/ 	.byte	0x04, 0x17
        /*001a*/ 	.short	(.L_51 - .L_50)
.L_50:
        /*001c*/ 	.word	0x00000000
        /*0020*/ 	.short	0x0006
        /*0022*/ 	.short	0x0030
        /*0024*/ 	.byte	0x00, 0xf5, 0x21, 0x00


	//----- nvinfo : EIATTR_KPARAM_INFO
	.align		4
.L_51:
        /*0028*/ 	.byte	0x04, 0x17
        /*002a*/ 	.short	(.L_53 - .L_52)
.L_52:
        /*002c*/ 	.word	0x00000000
        /*0030*/ 	.short	0x0005
        /*0032*/ 	.short	0x0028
        /*0034*/ 	.byte	0x00, 0xf5, 0x21, 0x00


	//----- nvinfo : EIATTR_KPARAM_INFO
	.align		4
.L_53:
        /*0038*/ 	.byte	0x04, 0x17
        /*003a*/ 	.short	(.L_55 - .L_54)
.L_54:
        /*003c*/ 	.word	0x00000000
        /*0040*/ 	.short	0x0004
        /*0042*/ 	.short	0x0020
        /*0044*/ 	.byte	0x00, 0xf5, 0x21, 0x00


	//----- nvinfo : EIATTR_KPARAM_INFO
	.align		4
.L_55:
        /*0048*/ 	.byte	0x04, 0x17
        /*004a*/ 	.short	(.L_57 - .L_56)
.L_56:
        /*004c*/ 	.word	0x00000000
        /*0050*/ 	.short	0x0003
        /*0052*/ 	.short	0x0018
        /*0054*/ 	.byte	0x00, 0xf5, 0x21, 0x00


	//----- nvinfo : EIATTR_KPARAM_INFO
	.align		4
.L_57:
        /*0058*/ 	.byte	0x04, 0x17
        /*005a*/ 	.short	(.L_59 - .L_58)
.L_58:
        /*005c*/ 	.word	0x00000000
        /*0060*/ 	.short	0x0002
        /*0062*/ 	.short	0x0010
        /*0064*/ 	.byte	0x00, 0xf5, 0x21, 0x00


	//----- nvinfo : EIATTR_KPARAM_INFO
	.align		4
.L_59:
        /*0068*/ 	.byte	0x04, 0x17
        /*006a*/ 	.short	(.L_61 - .L_60)
.L_60:
        /*006c*/ 	.word	0x00000000
        /*0070*/ 	.short	0x0001
        /*0072*/ 	.short	0x0008
        /*0074*/ 	.byte	0x00, 0xf5, 0x21, 0x00


	//----- nvinfo : EIATTR_KPARAM_INFO
	.align		4
.L_61:
        /*0078*/ 	.byte	0x04, 0x17
        /*007a*/ 	.short	(.L_63 - .L_62)
.L_62:
        /*007c*/ 	.word	0x00000000
        /*0080*/ 	.short	0x0000
        /*0082*/ 	.short	0x0000
        /*0084*/ 	.byte	0x00, 0xf5, 0x21, 0x00


	//----- nvinfo : EIATTR_SPARSE_MMA_MASK
	.align		4
.L_63:
        /*0088*/ 	.byte	0x03, 0x50
        /*008a*/ 	.short	0x0000


	//----- nvinfo : EIATTR_MAXREG_COUNT
	.align		4
        /*008c*/ 	.byte	0x03, 0x1b
        /*008e*/ 	.short	0x00ff


	//----- nvinfo : EIATTR_MERCURY_ISA_VERSION
	.align		4
        /*0090*/ 	.byte	0x03, 0x5f
        /*0092*/ 	.short	0x0101


	//----- nvinfo : EIATTR_VRC_CTA_INIT_COUNT
	.align		4
        /*0094*/ 	.byte	0x02, 0x4a
	.zero		1
	.zero		1


	//----- nvinfo : EIATTR_EXIT_INSTR_OFFSETS
	.align		4
        /*0098*/ 	.byte	0x04, 0x1c
        /*009a*/ 	.short	(.L_65 - .L_64)


	//   ....[0]....
.L_64:
        /*009c*/ 	.word	0x00000460


	//----- nvinfo : EIATTR_CRS_STACK_SIZE
	.align		4
.L_65:
        /*00a0*/ 	.byte	0x04, 0x1e
        /*00a2*/ 	.short	(.L_67 - .L_66)
.L_66:
        /*00a4*/ 	.word	0x00000000


	//----- nvinfo : EIATTR_CBANK_PARAM_SIZE
	.align		4
.L_67:
        /*00a8*/ 	.byte	0x03, 0x19
        /*00aa*/ 	.short	0x003c


	//----- nvinfo : EIATTR_PARAM_CBANK
	.align		4
        /*00ac*/ 	.byte	0x04, 0x0a
        /*00ae*/ 	.short	(.L_69 - .L_68)
	.align		4
.L_68:
        /*00b0*/ 	.word	index@(.nv.constant0._Z14move_centroidsPfS_S_S_S_S_Pii)
        /*00b4*/ 	.short	0x0380
        /*00b6*/ 	.short	0x003c


	//----- nvinfo : EIATTR_SW_WAR
	.align		4
.L_69:
        /*00b8*/ 	.byte	0x04, 0x36
        /*00ba*/ 	.short	(.L_71 - .L_70)
.L_70:
        /*00bc*/ 	.word	0x00000008
.L_71:


//--------------------- .nv.callgraph             --------------------------
	.section	.nv.callgraph,"",@"SHT_CUDA_CALLGRAPH"
	.align	4
	.sectionentsize	8
	.align		4
        /*0000*/ 	.word	0x00000000
	.align		4
        /*0004*/ 	.word	0xffffffff
	.align		4
        /*0008*/ 	.word	0x00000000
	.align		4
        /*000c*/ 	.word	0xfffffffe
	.align		4
        /*0010*/ 	.word	0x00000000
	.align		4
        /*0014*/ 	.word	0xfffffffd
	.align		4
        /*0018*/ 	.word	0x00000000
	.align		4
        /*001c*/ 	.word	0xfffffffc


//--------------------- .text._Z21distances_calculationPfS_S_S_S_S_S_S_S_Piii --------------------------
	.section	.text._Z21distances_calculationPfS_S_S_S_S_S_S_S_Piii,"ax",@progbits
	.align	128
        .global         _Z21distances_calculationPfS_S_S_S_S_S_S_S_Piii
        .type           _Z21distances_calculationPfS_S_S_S_S_S_S_S_Piii,@function
        .size           _Z21distances_calculationPfS_S_S_S_S_S_S_S_Piii,(.L_x_26 - _Z21distances_calculationPfS_S_S_S_S_S_S_S_Piii)
        .other          _Z21distances_calculationPfS_S_S_S_S_S_S_S_Piii,@"STO_CUDA_ENTRY STV_DEFAULT"
_Z21distances_calculationPfS_S_S_S_S_S_S_S_Piii:
.text._Z21distances_calculationPfS_S_S_S_S_S_S_S_Piii:
[----:B------:R-:W-:Y:S01]  /*0000*/  LDC R1, c[0x0][0x37c] ;  /* 0x0000df00ff017b82 */ /* 0x000fe20000000800 */
[----:B------:R-:W0:Y:S07]  /*0010*/  S2R R3, SR_TID.X ;  /* 0x0000000000037919 */ /* 0x000e2e0000002100 */
[----:B------:R-:W0:Y:S01]  /*0020*/  S2UR UR4, SR_CTAID.X ;  /* 0x00000000000479c3 */ /* 0x000e220000002500 */
[----:B------:R-:W1:Y:S07]  /*0030*/  LDCU UR5, c[0x0][0x3d0] ;  /* 0x00007a00ff0577ac */ /* 0x000e6e0008000800 */
[----:B------:R-:W0:Y:S02]  /*0040*/  LDC R0, c[0x0][0x360] ;  /* 0x0000d800ff007b82 */ /* 0x000e240000000800 */
[----:B0-----:R-:W-:-:S05]  /*0050*/  IMAD R13, R0, UR4, R3 ;  /* 0x00000004000d7c24 */ /* 0x001fca000f8e0203 */
[----:B-1----:R-:W-:-:S13]  /*0060*/  ISETP.GE.AND P0, PT, R13, UR5, PT ;  /* 0x000000050d007c0c */ /* 0x002fda000bf06270 */
[----:B------:R-:W-:Y:S05]  /*0070*/  @P0 EXIT ;  /* 0x000000000000094d */ /* 0x000fea0003800000 */
[----:B------:R-:W0:Y:S01]  /*0080*/  LDC R0, c[0x0][0x3d4] ;  /* 0x0000f500ff007b82 */ /* 0x000e220000000800 */
[----:B------:R-:W1:Y:S07]  /*0090*/  LDCU.64 UR4, c[0x0][0x358] ;  /* 0x00006b00ff0477ac */ /* 0x000e6e0008000a00 */
[----:B------:R-:W2:Y:S08]  /*00a0*/  LDC.64 R10, c[0x0][0x3a0] ;  /* 0x0000e800ff0a7b82 */ /* 0x000eb00000000a00 */
[----:B------:R-:W3:Y:S01]  /*00b0*/  LDC.64 R16, c[0x0][0x3a8] ;  /* 0x0000ea00ff107b82 */ /* 0x000ee20000000a00 */
[----:B0-----:R-:W-:-:S07]  /*00c0*/  ISETP.GE.AND P0, PT, R3, R0, PT ;  /* 0x000000000300720c */ /* 0x001fce0003f06270 */
[----:B------:R-:W0:Y:S08]  /*00d0*/  LDC.64 R14, c[0x0][0x390] ;  /* 0x0000e400ff0e7b82 */ /* 0x000e300000000a00 */
[----:B------:R-:W4:Y:S01]  /*00e0*/  LDC.64 R6, c[0x0][0x380] ;  /* 0x0000e000ff067b82 */ /* 0x000f220000000a00 */
[----:B--2---:R-:W-:-:S07]  /*00f0*/  @!P0 IMAD.WIDE.U32 R10, R3, 0x4, R10 ;  /* 0x00000004030a8825 */ /* 0x004fce00078e000a */
[----:B------:R-:W2:Y:S01]  /*0100*/  @!P0 LDC.64 R8, c[0x0][0x398] ;  /* 0x0000e600ff088b82 */ /* 0x000ea20000000a00 */
[C---:B---3--:R-:W-:Y:S01]  /*0110*/  @!P0 IMAD.WIDE.U32 R16, R3.reuse, 0x4, R16 ;  /* 0x0000000403108825 */ /* 0x048fe200078e0010 */
[----:B-1----:R-:W3:Y:S05]  /*0120*/  @!P0 LDG.E R10, desc[UR4][R10.64] ;  /* 0x000000040a0a8981 */ /* 0x002eea000c1e1900 */
[----:B------:R-:W3:Y:S01]  /*0130*/  @!P0 LDG.E R16, desc[UR4][R16.64] ;  /* 0x0000000410108981 */ /* 0x000ee2000c1e1900 */
[----:B------:R-:W1:Y:S01]  /*0140*/  LDC.64 R4, c[0x0][0x388] ;  /* 0x0000e200ff047b82 */ /* 0x000e620000000a00 */
[----:B--2---:R-:W-:-:S05]  /*0150*/  @!P0 IMAD.WIDE.U32 R8, R3, 0x4, R8 ;  /* 0x0000000403088825 */ /* 0x004fca00078e0008 */
[----:B------:R2:W3:Y:S01]  /*0160*/  @!P0 LDG.E R2, desc[UR4][R8.64] ;  /* 0x0000000408028981 */ /* 0x0004e2000c1e1900 */
[----:B------:R-:W2:Y:S01]  /*0170*/  @!P0 S2R R19, SR_CgaCtaId ;  /* 0x0000000000138919 */ /* 0x000ea20000008800 */
[----:B------:R-:W-:Y:S01]  /*0180*/  @!P0 MOV R18, 0x400 ;  /* 0x0000040000128802 */ /* 0x000fe20000000f00 */
[----:B0-----:R-:W-:-:S04]  /*0190*/  IMAD.WIDE R14, R13, 0x4, R14 ;  /* 0x000000040d0e7825 */ /* 0x001fc800078e020e */
[C---:B----4-:R-:W-:Y:S02]  /*01a0*/  IMAD.WIDE R6, R13.reuse, 0x4, R6 ;  /* 0x000000040d067825 */ /* 0x050fe400078e0206 */
[----:B------:R0:W5:Y:S02]  /*01b0*/  LDG.E R14, desc[UR4][R14.64] ;  /* 0x000000040e0e7981 */ /* 0x000164000c1e1900 */
[----:B-1----:R-:W-:Y:S02]  /*01c0*/  IMAD.WIDE R4, R13, 0x4, R4 ;  /* 0x000000040d047825 */ /* 0x002fe400078e0204 */
[----:B------:R0:W5:Y:S04]  /*01d0*/  LDG.E R12, desc[UR4][R6.64] ;  /* 0x00000004060c7981 */ /* 0x000168000c1e1900 */
[----:B------:R0:W5:Y:S01]  /*01e0*/  LDG.E R13, desc[UR4][R4.64] ;  /* 0x00000004040d7981 */ /* 0x000162000c1e1900 */
[----:B--2---:R-:W-:-:S04]  /*01f0*/  @!P0 LEA R18, R19, R18, 0x18 ;  /* 0x0000001213128211 */ /* 0x004fc800078ec0ff */
[----:B------:R-:W-:-:S04]  /*0200*/  @!P0 LEA R3, R3, R18, 0x2 ;  /* 0x0000001203038211 */ /* 0x000fc800078e10ff */
[----:B------:R-:W-:-:S04]  /*0210*/  @!P0 LEA R9, R0, R3, 0x2 ;  /* 0x0000000300098211 */ /* 0x000fc800078e10ff */
[C---:B------:R-:W-:Y:S02]  /*0220*/  @!P0 LEA R11, R0.reuse, R9, 0x2 ;  /* 0x00000009000b8211 */ /* 0x040fe400078e10ff */
[----:B------:R-:W-:Y:S01]  /*0230*/  CS2R R20, SRZ ;  /* 0x0000000000147805 */ /* 0x000fe2000001ff00 */
[----:B---3--:R0:W-:Y:S04]  /*0240*/  @!P0 STS [R3], R2 ;  /* 0x0000000203008388 */ /* 0x0081e80000000800 */
[----:B------:R0:W-:Y:S04]  /*0250*/  @!P0 STS [R9], R10 ;  /* 0x0000000a09008388 */ /* 0x0001e80000000800 */
[----:B------:R0:W-:Y:S01]  /*0260*/  @!P0 STS [R11], R16 ;  /* 0x000000100b008388 */ /* 0x0001e20000000800 */
[----:B------:R-:W-:Y:S01]  /*0270*/  BAR.SYNC.DEFER_BLOCKING 0x0 ;  /* 0x0000000000007b1d */ /* 0x000fe20000010000 */
[----:B------:R-:W-:-:S13]  /*0280*/  ISETP.GE.AND P0, PT, R0, 0x1, PT ;  /* 0x000000010000780c */ /* 0x000fda0003f06270 */
[----:B0-----:R-:W-:Y:S05]  /*0290*/  @!P0 BRA `(.L_x_0) ;  /* 0x0000000c006c8947 */ /* 0x001fea0003800000 */
[C---:B------:R-:W-:Y:S01]  /*02a0*/  ISETP.GE.U32.AND P1, PT, R0.reuse, 0x8, PT ;  /* 0x000000080000780c */ /* 0x040fe20003f26070 */
[----:B------:R-:W-:Y:S01]  /*02b0*/  HFMA2 R15, -RZ, RZ, 0, 0 ;  /* 0x00000000ff0f7431 */ /* 0x000fe200000001ff */
[----:B------:R-:W-:Y:S02]  /*02c0*/  LOP3.LUT R23, R0, 0x7, RZ, 0xc0, !PT ;  /* 0x0000000700177812 */ /* 0x000fe400078ec0ff */
[----:B------:R-:W-:Y:S02]  /*02d0*/  MOV R6, 0x7f7fffff ;  /* 0x7f7fffff00067802 */ /* 0x000fe40000000f00 */
[----:B------:R-:W-:Y:S02]  /*02e0*/  ISETP.NE.AND P0, PT, R23, RZ, PT ;  /* 0x000000ff1700720c */ /* 0x000fe40003f05270 */
[----:B------:R-:W-:-:S05]  /*02f0*/  MOV R20, RZ ;  /* 0x000000ff00147202 */ /* 0x000fca0000000f00 */
[----:B------:R-:W-:Y:S06]  /*0300*/  @!P1 BRA `(.L_x_1) ;  /* 0x0000000400909947 */ /* 0x000fec0003800000 */
[----:B------:R-:W0:Y:S01]  /*0310*/  S2R R2, SR_CgaCtaId ;  /* 0x0000000000027919 */ /* 0x000e220000008800 */
[----:B------:R-:W-:Y:S01]  /*0320*/  MOV R17, 0x400 ;  /* 0x0000040000117802 */ /* 0x000fe20000000f00 */
[----:B------:R-:W-:Y:S01]  /*0330*/  IMAD.MOV.U32 R20, RZ, RZ, RZ ;  /* 0x000000ffff147224 */ /* 0x000fe200078e00ff */
[C---:B------:R-:W-:Y:S02]  /*0340*/  LOP3.LUT R15, R0.reuse, 0x7ffffff8, RZ, 0xc0, !PT ;  /* 0x7ffffff8000f7812 */ /* 0x040fe400078ec0ff */
[----:B------:R-:W-:Y:S02]  /*0350*/  LEA R16, R0, 0x10, 0x2 ;  /* 0x0000001000107811 */ /* 0x000fe400078e10ff */
[----:B------:R-:W-:Y:S02]  /*0360*/  MOV R6, 0x7f7fffff ;  /* 0x7f7fffff00067802 */ /* 0x000fe40000000f00 */
[----:B------:R-:W-:Y:S02]  /*0370*/  MOV R18, RZ ;  /* 0x000000ff00127202 */ /* 0x000fe40000000f00 */
[----:B0-----:R-:W-:-:S07]  /*0380*/  LEA R17, R2, R17, 0x18 ;  /* 0x0000001102117211 */ /* 0x001fce00078ec0ff */
.L_x_2:
[-C--:B------:R-:W-:Y:S01]  /*0390*/  IADD3 R21, PT, PT, R16, R17.reuse, RZ ;  /* 0x0000001110157210 */ /* 0x080fe20007ffe0ff */
[----:B------:R-:W0:Y:S01]  /*03a0*/  LDS.128 R8, [R17] ;  /* 0x0000000011087984 */ /* 0x000e220000000c00 */
[----:B------:R-:W-:-:S03]  /*03b0*/  LEA R19, R0, R17, 0x3 ;  /* 0x0000001100137211 */ /* 0x000fc600078e18ff */
[----:B------:R-:W1:Y:S04]  /*03c0*/  LDS R2, [R21+-0x10] ;  /* 0xfffff00015027984 */ /* 0x000e680000000800 */
[----:B------:R-:W2:Y:S04]  /*03d0*/  LDS R22, [R21+-0xc] ;  /* 0xfffff40015167984 */ /* 0x000ea80000000800 */
[----:B------:R-:W3:Y:S04]  /*03e0*/  LDS.64 R4, [R19] ;  /* 0x0000000013047984 */ /* 0x000ee80000000a00 */
[----:B------:R-:W4:Y:S04]  /*03f0*/  LDS R26, [R21+-0x8] ;  /* 0xfffff800151a7984 */ /* 0x000f280000000800 */
[----:B------:R-:W-:Y:S04]  /*0400*/  LDS R24, [R21+-0x4] ;  /* 0xfffffc0015187984 */ /* 0x000fe80000000800 */
[----:B------:R-:W4:Y:S01]  /*0410*/  LDS R28, [R21+0x8] ;  /* 0x00000800151c7984 */ /* 0x000f220000000800 */
[C---:B0----5:R-:W-:Y:S01]  /*0420*/  FADD R8, R12.reuse, -R8 ;  /* 0x800000080c087221 */ /* 0x061fe20000000000 */
[C---:B------:R-:W-:Y:S01]  /*0430*/  FADD R9, R12.reuse, -R9 ;  /* 0x800000090c097221 */ /* 0x040fe20000000000 */
[C---:B------:R-:W-:Y:S01]  /*0440*/  FADD R10, R12.reuse, -R10 ;  /* 0x8000000a0c0a7221 */ /* 0x040fe20000000000 */
[----:B------:R-:W-:Y:S01]  /*0450*/  FADD R11, R12, -R11 ;  /* 0x8000000b0c0b7221 */ /* 0x000fe20000000000 */
[----:B-1----:R-:W-:-:S04]  /*0460*/  FADD R2, R13, -R2 ;  /* 0x800000020d027221 */ /* 0x002fc80000000000 */
[----:B------:R-:W-:Y:S01]  /*0470*/  FMUL R3, R2, R2 ;  /* 0x0000000202037220 */ /* 0x000fe20000400000 */
[----:B--2---:R-:W-:-:S03]  /*0480*/  FADD R22, R13, -R22 ;  /* 0x800000160d167221 */ /* 0x004fc60000000000 */
[----:B------:R-:W-:Y:S01]  /*0490*/  FFMA R8, R8, R8, R3 ;  /* 0x0000000808087223 */ /* 0x000fe20000000003 */
[----:B---3--:R-:W-:Y:S01]  /*04a0*/  FADD R7, R14, -R4 ;  /* 0x800000040e077221 */ /* 0x008fe20000000000 */
[----:B------:R-:W0:Y:S01]  /*04b0*/  LDS.64 R2, [R19+0x8] ;  /* 0x0000080013027984 */ /* 0x000e220000000a00 */
[----:B------:R-:W-:Y:S01]  /*04c0*/  FMUL R22, R22, R22 ;  /* 0x0000001616167220 */ /* 0x000fe20000400000 */
[----:B------:R-:W-:Y:S01]  /*04d0*/  FADD R5, R14, -R5 ;  /* 0x800000050e057221 */ /* 0x000fe20000000000 */
[----:B------:R-:W-:Y:S01]  /*04e0*/  FFMA R7, R7, R7, R8 ;  /* 0x0000000707077223 */ /* 0x000fe20000000008 */
[----:B----4-:R-:W-:Y:S01]  /*04f0*/  FADD R26, R13, -R26 ;  /* 0x8000001a0d1a7221 */ /* 0x010fe20000000000 */
[----:B------:R-:W-:-:S03]  /*0500*/  FFMA R22, R9, R9, R22 ;  /* 0x0000000909167223 */ /* 0x000fc60000000016 */
[----:B------:R-:W-:Y:S01]  /*0510*/  FSETP.GEU.AND P5, PT, R7, R6, PT ;  /* 0x000000060700720b */ /* 0x000fe20003fae000 */
[----:B------:R-:W-:Y:S01]  /*0520*/  FFMA R25, R5, R5, R22 ;  /* 0x0000000505197223 */ /* 0x000fe20000000016 */
[----:B------:R-:W-:Y:S01]  /*0530*/  FMUL R9, R26, R26 ;  /* 0x0000001a1a097220 */ /* 0x000fe20000400000 */
[----:B------:R-:W1:Y:S01]  /*0540*/  LDS R22, [R21] ;  /* 0x0000000015167984 */ /* 0x000e620000000800 */
[----:B------:R-:W-:Y:S01]  /*0550*/  FSEL R8, R7, R6, !P5 ;  /* 0x0000000607087208 */ /* 0x000fe20006800000 */
[----:B------:R-:W-:Y:S01]  /*0560*/  FADD R28, R13, -R28 ;  /* 0x8000001c0d1c7221 */ /* 0x000fe20000000000 */
[----:B------:R-:W-:Y:S01]  /*0570*/  FFMA R10, R10, R10, R9 ;  /* 0x0000000a0a0a7223 */ /* 0x000fe20000000009 */
[----:B------:R2:W3:Y:S01]  /*0580*/  LDS.128 R4, [R17+0x10] ;  /* 0x0000100011047984 */ /* 0x0004e20000000c00 */
[----:B------:R-:W-:Y:S02]  /*0590*/  FSETP.GEU.AND P6, PT, R25, R8, PT ;  /* 0x000000081900720b */ /* 0x000fe40003fce000 */
[----:B------:R-:W-:-:S02]  /*05a0*/  SEL R20, R18, R20, !P5 ;  /* 0x0000001412147207 */ /* 0x000fc40006800000 */
[----:B------:R-:W-:Y:S01]  /*05b0*/  FSEL R25, R25, R8, !P6 ;  /* 0x0000000819197208 */ /* 0x000fe20007000000 */
[----:B------:R-:W-:Y:S02]  /*05c0*/  FADD R8, R13, -R24 ;  /* 0x800000180d087221 */ /* 0x000fe40000000000 */
[----:B------:R-:W4:Y:S01]  /*05d0*/  LDS R24, [R21+0x4] ;  /* 0x0000040015187984 */ /* 0x000f220000000800 */
[----:B--2---:R-:W-:Y:S01]  /*05e0*/  IADD3 R17, PT, PT, R17, 0x20, RZ ;  /* 0x0000002011117810 */ /* 0x004fe20007ffe0ff */
[----:B------:R-:W-:Y:S02]  /*05f0*/  FMUL R26, R8, R8 ;  /* 0x00000008081a7220 */ /* 0x000fe40000400000 */
[----:B------:R-:W2:Y:S02]  /*0600*/  LDS.64 R8, [R19+0x10] ;  /* 0x0000100013087984 */ /* 0x000ea40000000a00 */
[----:B------:R-:W-:Y:S01]  /*0610*/  FFMA R26, R11, R11, R26 ;  /* 0x0000000b0b1a7223 */ /* 0x000fe2000000001a */
[----:B------:R-:W-:Y:S01]  /*0620*/  @!P6 IADD3 R20, PT, PT, R18, 0x1, RZ ;  /* 0x000000011214e810 */ /* 0x000fe20007ffe0ff */
[C---:B0-----:R-:W-:Y:S01]  /*0630*/  FADD R27, R14.reuse, -R2 ;  /* 0x800000020e1b7221 */ /* 0x041fe20000000000 */
[----:B------:R-:W-:Y:S01]  /*0640*/  FADD R3, R14, -R3 ;  /* 0x800000030e037221 */ /* 0x000fe20000000000 */
[----:B------:R-:W0:Y:S02]  /*0650*/  LDS R2, [R21+0xc] ;  /* 0x00000c0015027984 */ /* 0x000e240000000800 */
[----:B------:R-:W-:Y:S01]  /*0660*/  FFMA R27, R27, R27, R10 ;  /* 0x0000001b1b1b7223 */ /* 0x000fe2000000000a */
[----:B------:R-:W-:Y:S01]  /*0670*/  FFMA R26, R3, R3, R26 ;  /* 0x00000003031a7223 */ /* 0x000fe2000000001a */
[----:B------:R-:W0:Y:S03]  /*0680*/  LDS.64 R10, [R19+0x18] ;  /* 0x00001800130a7984 */ /* 0x000e260000000a00 */
[----:B------:R-:W-:Y:S01]  /*0690*/  FSETP.GEU.AND P4, PT, R27, R25, PT ;  /* 0x000000191b00720b */ /* 0x000fe20003f8e000 */
[----:B-1----:R-:W-:-:S03]  /*06a0*/  FADD R22, R13, -R22 ;  /* 0x800000160d167221 */ /* 0x002fc60000000000 */
[----:B------:R-:W-:Y:S01]  /*06b0*/  FSEL R25, R27, R25, !P4 ;  /* 0x000000191b197208 */ /* 0x000fe20006000000 */
[----:B---3--:R-:W-:Y:S01]  /*06c0*/  FADD R4, R12, -R4 ;  /* 0x800000040c047221 */ /* 0x008fe20000000000 */
[----:B------:R-:W-:Y:S02]  /*06d0*/  FMUL R3, R22, R22 ;  /* 0x0000001616037220 */ /* 0x000fe40000400000 */
[-C--:B------:R-:W-:Y:S01]  /*06e0*/  FSETP.GEU.AND P3, PT, R26, R25.reuse, PT ;  /* 0x000000191a00720b */ /* 0x080fe20003f6e000 */
[C---:B------:R-:W-:Y:S01]  /*06f0*/  FADD R5, R12.reuse, -R5 ;  /* 0x800000050c057221 */ /* 0x040fe20000000000 */
[----:B------:R-:W-:Y:S01]  /*0700*/  FADD R6, R12, -R6 ;  /* 0x800000060c067221 */ /* 0x000fe20000000000 */
[----:B------:R-:W-:Y:S01]  /*0710*/  FFMA R3, R4, R4, R3 ;  /* 0x0000000404037223 */ /* 0x000fe20000000003 */
[----:B------:R-:W-:Y:S01]  /*0720*/  FSEL R26, R26, R25, !P3 ;  /* 0x000000191a1a7208 */ /* 0x000fe20005800000 */
[----:B------:R-:W-:Y:S01]  /*0730*/  FADD R7, R12, -R7 ;  /* 0x800000070c077221 */ /* 0x000fe20000000000 */
[----:B----4-:R-:W-:Y:S01]  /*0740*/  FADD R24, R13, -R24 ;  /* 0x800000180d187221 */ /* 0x010fe20000000000 */
[----:B------:R-:W-:Y:S01]  /*0750*/  @!P4 IADD3 R20, PT, PT, R18, 0x2, RZ ;  /* 0x000000021214c810 */ /* 0x000fe20007ffe0ff */
[----:B--2---:R-:W-:-:S02]  /*0760*/  FADD R8, R14, -R8 ;  /* 0x800000080e087221 */ /* 0x004fc40000000000 */
[----:B------:R-:W-:Y:S01]  /*0770*/  FMUL R24, R24, R24 ;  /* 0x0000001818187220 */ /* 0x000fe20000400000 */
[----:B------:R-:W-:Y:S02]  /*0780*/  FADD R9, R14, -R9 ;  /* 0x800000090e097221 */ /* 0x000fe40000000000 */
[----:B------:R-:W-:Y:S01]  /*0790*/  @!P3 IADD3 R20, PT, PT, R18, 0x3, RZ ;  /* 0x000000031214b810 */ /* 0x000fe20007ffe0ff */
[----:B------:R-:W-:Y:S01]  /*07a0*/  FFMA R3, R8, R8, R3 ;  /* 0x0000000808037223 */ /* 0x000fe20000000003 */
[----:B------:R-:W-:Y:S01]  /*07b0*/  FFMA R24, R5, R5, R24 ;  /* 0x0000000505187223 */ /* 0x000fe20000000018 */
[----:B------:R-:W-:-:S03]  /*07c0*/  FMUL R5, R28, R28 ;  /* 0x0000001c1c057220 */ /* 0x000fc60000400000 */
[----:B------:R-:W-:Y:S01]  /*07d0*/  FSETP.GEU.AND P1, PT, R3, R26, PT ;  /* 0x0000001a0300720b */ /* 0x000fe20003f2e000 */
[----:B------:R-:W-:Y:S01]  /*07e0*/  FFMA R24, R9, R9, R24 ;  /* 0x0000000909187223 */ /* 0x000fe20000000018 */
[----:B------:R-:W-:Y:S02]  /*07f0*/  FFMA R5, R6, R6, R5 ;  /* 0x0000000606057223 */ /* 0x000fe40000000005 */
[----:B------:R-:W-:Y:S01]  /*0800*/  FSEL R3, R3, R26, !P1 ;  /* 0x0000001a03037208 */ /* 0x000fe20004800000 */
[----:B0-----:R-:W-:-:S03]  /*0810*/  FADD R2, R13, -R2 ;  /* 0x800000020d027221 */ /* 0x001fc60000000000 */
[-C--:B------:R-:W-:Y:S01]  /*0820*/  FSETP.GEU.AND P2, PT, R24, R3.reuse, PT ;  /* 0x000000031800720b */ /* 0x080fe20003f4e000 */
[----:B------:R-:W-:Y:S01]  /*0830*/  FADD R10, R14, -R10 ;  /* 0x8000000a0e0a7221 */ /* 0x000fe20000000000 */
[----:B------:R-:W-:Y:S02]  /*0840*/  FMUL R2, R2, R2 ;  /* 0x0000000202027220 */ /* 0x000fe40000400000 */
[----:B------:R-:W-:Y:S01]  /*0850*/  FSEL R3, R24, R3, !P2 ;  /* 0x0000000318037208 */ /* 0x000fe20005000000 */
[----:B------:R-:W-:Y:S01]  /*0860*/  FADD R11, R14, -R11 ;  /* 0x8000000b0e0b7221 */ /* 0x000fe20000000000 */
[----:B------:R-:W-:Y:S01]  /*0870*/  FFMA R10, R10, R10, R5 ;  /* 0x0000000a0a0a7223 */ /* 0x000fe20000000005 */
[----:B------:R-:W-:Y:S01]  /*0880*/  FFMA R2, R7, R7, R2 ;  /* 0x0000000707027223 */ /* 0x000fe20000000002 */
[----:B------:R-:W-:-:S03]  /*0890*/  @!P1 IADD3 R20, PT, PT, R18, 0x4, RZ ;  /* 0x0000000412149810 */ /* 0x000fc60007ffe0ff */
[----:B------:R-:W-:Y:S01]  /*08a0*/  FSETP.GEU.AND P5, PT, R10, R3, PT ;  /* 0x000000030a00720b */ /* 0x000fe20003fae000 */
[----:B------:R-:W-:Y:S01]  /*08b0*/  FFMA R2, R11, R11, R2 ;  /* 0x0000000b0b027223 */ /* 0x000fe20000000002 */
[----:B------:R-:W-:Y:S02]  /*08c0*/  @!P2 VIADD R20, R18, 0x5 ;  /* 0x000000051214a836 */ /* 0x000fe40000000000 */
[----:B------:R-:W-:-:S04]  /*08d0*/  FSEL R3, R10, R3, !P5 ;  /* 0x000000030a037208 */ /* 0x000fc80006800000 */
[----:B------:R-:W-:-:S04]  /*08e0*/  FSETP.GEU.AND P3, PT, R2, R3, PT ;  /* 0x000000030200720b */ /* 0x000fc80003f6e000 */
[----:B------:R-:W-:Y:S02]  /*08f0*/  FSEL R6, R2, R3, !P3 ;  /* 0x0000000302067208 */ /* 0x000fe40005800000 */
[----:B------:R-:W-:-:S07]  /*0900*/  @!P5 IADD3 R20, PT, PT, R18, 0x6, RZ ;  /* 0x000000061214d810 */ /* 0x000fce0007ffe0ff */
[C---:B------:R-:W-:Y:S02]  /*0910*/  @!P3 IADD3 R20, PT, PT, R18.reuse, 0x7, RZ ;  /* 0x000000071214b810 */ /* 0x040fe40007ffe0ff */
[----:B------:R-:W-:-:S04]  /*0920*/  IADD3 R18, PT, PT, R18, 0x8, RZ ;  /* 0x0000000812127810 */ /* 0x000fc80007ffe0ff */
[----:B------:R-:W-:-:S13]  /*0930*/  ISETP.NE.AND P1, PT, R18, R15, PT ;  /* 0x0000000f1200720c */ /* 0x000fda0003f25270 */
[----:B------:R-:W-:Y:S05]  /*0940*/  @P1 BRA `(.L_x_2) ;  /* 0xfffffff800901947 */ /* 0x000fea000383ffff */
.L_x_1:
[----:B------:R-:W-:Y:S05]  /*0950*/  @!P0 BRA `(.L_x_3) ;  /* 0x0000000400b88947 */ /* 0x000fea0003800000 */
[----:B------:R-:W-:Y:S02]  /*0960*/  ISETP.GE.U32.AND P0, PT, R23, 0x4, PT ;  /* 0x000000041700780c */ /* 0x000fe40003f06070 */
[----:B------:R-:W-:-:S04]  /*0970*/  LOP3.LUT R22, R0, 0x3, RZ, 0xc0, !PT ;  /* 0x0000000300167812 */ /* 0x000fc800078ec0ff */
[----:B------:R-:W-:-:S07]  /*0980*/  ISETP.NE.AND P4, PT, R22, RZ, PT ;  /* 0x000000ff1600720c */ /* 0x000fce0003f85270 */
[----:B------:R-:W-:Y:S06]  /*0990*/  @!P0 BRA `(.L_x_4) ;  /* 0x0000000000d48947 */ /* 0x000fec0003800000 */
[----:B------:R-:W0:Y:S01]  /*09a0*/  S2R R3, SR_CgaCtaId ;  /* 0x0000000000037919 */ /* 0x000e220000008800 */
[----:B------:R-:W-:-:S04]  /*09b0*/  MOV R2, 0x400 ;  /* 0x0000040000027802 */ /* 0x000fc80000000f00 */
[----:B0-----:R-:W-:-:S04]  /*09c0*/  LEA R2, R3, R2, 0x18 ;  /* 0x0000000203027211 */ /* 0x001fc800078ec0ff */
[----:B------:R-:W-:-:S04]  /*09d0*/  LEA R17, R15, R2, 0x2 ;  /* 0x000000020f117211 */ /* 0x000fc800078e10ff */
[C---:B------:R-:W-:Y:S01]  /*09e0*/  LEA R19, R0.reuse, R17, 0x2 ;  /* 0x0000001100137211 */ /* 0x040fe200078e10ff */
[----:B------:R-:W0:Y:S04]  /*09f0*/  LDS.64 R2, [R17] ;  /* 0x0000000011027984 */ /* 0x000e280000000a00 */
[----:B------:R-:W1:Y:S01]  /*0a00*/  LDS R16, [R19] ;  /* 0x0000000013107984 */ /* 0x000e620000000800 */
[----:B------:R-:W-:-:S03]  /*0a10*/  IMAD R18, R0, 0x4, R19 ;  /* 0x0000000400127824 */ /* 0x000fc600078e0213 */
[----:B------:R-:W2:Y:S04]  /*0a20*/  LDS R24, [R19+0x4] ;  /* 0x0000040013187984 */ /* 0x000ea80000000800 */
[----:B------:R-:W3:Y:S04]  /*0a30*/  LDS R21, [R18] ;  /* 0x0000000012157984 */ /* 0x000ee80000000800 */
[----:B------:R-:W4:Y:S04]  /*0a40*/  LDS R8, [R19+0x8] ;  /* 0x0000080013087984 */ /* 0x000f280000000800 */
[----:B------:R-:W4:Y:S04]  /*0a50*/  LDS R9, [R18+0x4] ;  /* 0x0000040012097984 */ /* 0x000f280000000800 */
[----:B------:R-:W4:Y:S04]  /*0a60*/  LDS.64 R4, [R17+0x8] ;  /* 0x0000080011047984 */ /* 0x000f280000000a00 */
[----:B------:R-:W4:Y:S04]  /*0a70*/  LDS R10, [R19+0xc] ;  /* 0x00000c00130a7984 */ /* 0x000f280000000800 */
[----:B------:R-:W4:Y:S04]  /*0a80*/  LDS R7, [R18+0x8] ;  /* 0x0000080012077984 */ /* 0x000f280000000800 */
[----:B------:R-:W4:Y:S01]  /*0a90*/  LDS R11, [R18+0xc] ;  /* 0x00000c00120b7984 */ /* 0x000f220000000800 */
[C---:B0----5:R-:W-:Y:S01]  /*0aa0*/  FADD R2, R12.reuse, -R2 ;  /* 0x800000020c027221 */ /* 0x061fe20000000000 */
[----:B------:R-:W-:Y:S01]  /*0ab0*/  FADD R3, R12, -R3 ;  /* 0x800000030c037221 */ /* 0x000fe20000000000 */
[----:B-1----:R-:W-:-:S04]  /*0ac0*/  FADD R16, R13, -R16 ;  /* 0x800000100d107221 */ /* 0x002fc80000000000 */
[----:B------:R-:W-:Y:S01]  /*0ad0*/  FMUL R23, R16, R16 ;  /* 0x0000001010177220 */ /* 0x000fe20000400000 */
[----:B--2---:R-:W-:-:S03]  /*0ae0*/  FADD R24, R13, -R24 ;  /* 0x800000180d187221 */ /* 0x004fc60000000000 */
[----:B------:R-:W-:Y:S01]  /*0af0*/  FFMA R23, R2, R2, R23 ;  /* 0x0000000202177223 */ /* 0x000fe20000000017 */
[----:B---3--:R-:W-:Y:S01]  /*0b00*/  FADD R2, R14, -R21 ;  /* 0x800000150e027221 */ /* 0x008fe20000000000 */
[----:B------:R-:W-:Y:S01]  /*0b10*/  FMUL R24, R24, R24 ;  /* 0x0000001818187220 */ /* 0x000fe20000400000 */
[----:B----4-:R-:W-:Y:S02]  /*0b20*/  FADD R8, R13, -R8 ;  /* 0x800000080d087221 */ /* 0x010fe40000000000 */
[----:B------:R-:W-:Y:S01]  /*0b30*/  FFMA R23, R2, R2, R23 ;  /* 0x0000000202177223 */ /* 0x000fe20000000017 */
[----:B------:R-:W-:Y:S01]  /*0b40*/  FFMA R24, R3, R3, R24 ;  /* 0x0000000303187223 */ /* 0x000fe20000000018 */
[----:B------:R-:W-:Y:S01]  /*0b50*/  FADD R9, R14, -R9 ;  /* 0x800000090e097221 */ /* 0x000fe20000000000 */
[----:B------:R-:W-:Y:S02]  /*0b60*/  FMUL R3, R8, R8 ;  /* 0x0000000808037220 */ /* 0x000fe40000400000 */
[----:B------:R-:W-:Y:S01]  /*0b70*/  FSETP.GEU.AND P0, PT, R23, R6, PT ;  /* 0x000000061700720b */ /* 0x000fe20003f0e000 */
[----:B------:R-:W-:Y:S01]  /*0b80*/  FADD R4, R12, -R4 ;  /* 0x800000040c047221 */ /* 0x000fe20000000000 */
[----:B------:R-:W-:-:S02]  /*0b90*/  FFMA R9, R9, R9, R24 ;  /* 0x0000000909097223 */ /* 0x000fc40000000018 */
[----:B------:R-:W-:Y:S01]  /*0ba0*/  FSEL R6, R23, R6, !P0 ;  /* 0x0000000617067208 */ /* 0x000fe20004000000 */
[----:B------:R-:W-:Y:S01]  /*0bb0*/  FADD R5, R12, -R5 ;  /* 0x800000050c057221 */ /* 0x000fe20000000000 */
[----:B------:R-:W-:Y:S01]  /*0bc0*/  FFMA R3, R4, R4, R3 ;  /* 0x0000000404037223 */ /* 0x000fe20000000003 */
[----:B------:R-:W-:Y:S01]  /*0bd0*/  FADD R10, R13, -R10 ;  /* 0x8000000a0d0a7221 */ /* 0x000fe20000000000 */
[C---:B------:R-:W-:Y:S01]  /*0be0*/  FSETP.GEU.AND P1, PT, R9.reuse, R6, PT ;  /* 0x000000060900720b */ /* 0x040fe20003f2e000 */
[----:B------:R-:W-:Y:S02]  /*0bf0*/  FADD R2, R14, -R7 ;  /* 0x800000070e027221 */ /* 0x000fe40000000000 */
[----:B------:R-:W-:Y:S01]  /*0c00*/  FMUL R10, R10, R10 ;  /* 0x0000000a0a0a7220 */ /* 0x000fe20000400000 */
[----:B------:R-:W-:Y:S01]  /*0c10*/  FSEL R6, R9, R6, !P1 ;  /* 0x0000000609067208 */ /* 0x000fe20004800000 */
[----:B------:R-:W-:Y:S02]  /*0c20*/  FFMA R3, R2, R2, R3 ;  /* 0x0000000202037223 */ /* 0x000fe40000000003 */
[----:B------:R-:W-:Y:S01]  /*0c30*/  FFMA R10, R5, R5, R10 ;  /* 0x00000005050a7223 */ /* 0x000fe2000000000a */
[----:B------:R-:W-:Y:S01]  /*0c40*/  FADD R11, R14, -R11 ;  /* 0x8000000b0e0b7221 */ /* 0x000fe20000000000 */
[----:B------:R-:W-:-:S02]  /*0c50*/  SEL R20, R15, R20, !P0 ;  /* 0x000000140f147207 */ /* 0x000fc40004000000 */
[-C--:B------:R-:W-:Y:S01]  /*0c60*/  FSETP.GEU.AND P2, PT, R3, R6.reuse, PT ;  /* 0x000000060300720b */ /* 0x080fe20003f4e000 */
[----:B------:R-:W-:Y:S01]  /*0c70*/  FFMA R11, R11, R11, R10 ;  /* 0x0000000b0b0b7223 */ /* 0x000fe2000000000a */
[----:B------:R-:W-:Y:S02]  /*0c80*/  @!P1 IADD3 R20, PT, PT, R15, 0x1, RZ ;  /* 0x000000010f149810 */ /* 0x000fe40007ffe0ff */
[----:B------:R-:W-:-:S04]  /*0c90*/  FSEL R6, R3, R6, !P2 ;  /* 0x0000000603067208 */ /* 0x000fc80005000000 */
[----:B------:R-:W-:-:S04]  /*0ca0*/  FSETP.GEU.AND P3, PT, R11, R6, PT ;  /* 0x000000060b00720b */ /* 0x000fc80003f6e000 */
[----:B------:R-:W-:Y:S02]  /*0cb0*/  FSEL R6, R11, R6, !P3 ;  /* 0x000000060b067208 */ /* 0x000fe40005800000 */
[----:B------:R-:W-:-:S07]  /*0cc0*/  @!P2 IADD3 R20, PT, PT, R15, 0x2, RZ ;  /* 0x000000020f14a810 */ /* 0x000fce0007ffe0ff */
[C---:B------:R-:W-:Y:S02]  /*0cd0*/  @!P3 IADD3 R20, PT, PT, R15.reuse, 0x3, RZ ;  /* 0x000000030f14b810 */ /* 0x040fe40007ffe0ff */
[----:B------:R-:W-:-:S07]  /*0ce0*/  IADD3 R15, PT, PT, R15, 0x4, RZ ;  /* 0x000000040f0f7810 */ /* 0x000fce0007ffe0ff */
.L_x_4:
[----:B------:R-:W-:Y:S05]  /*0cf0*/  @!P4 BRA `(.L_x_3) ;  /* 0x0000000000d0c947 */ /* 0x000fea0003800000 */
[----:B------:R-:W-:Y:S02]  /*0d00*/  ISETP.NE.AND P0, PT, R22, 0x1, PT ;  /* 0x000000011600780c */ /* 0x000fe40003f05270 */
[----:B------:R-:W-:-:S04]  /*0d10*/  LOP3.LUT R2, R0, 0x1, RZ, 0xc0, !PT ;  /* 0x0000000100027812 */ /* 0x000fc800078ec0ff */
[----:B------:R-:W-:-:S07]  /*0d20*/  ISETP.NE.U32.AND P1, PT, R2, 0x1, PT ;  /* 0x000000010200780c */ /* 0x000fce0003f25070 */
[----:B------:R-:W-:Y:S06]  /*0d30*/  @!P0 BRA `(.L_x_5) ;  /* 0x0000000000788947 */ /* 0x000fec0003800000 */
[----:B------:R-:W0:Y:S01]  /*0d40*/  S2R R3, SR_CgaCtaId ;  /* 0x0000000000037919 */ /* 0x000e220000008800 */
[----:B------:R-:W-:-:S04]  /*0d50*/  MOV R2, 0x400 ;  /* 0x0000040000027802 */ /* 0x000fc80000000f00 */
[----:B0-----:R-:W-:-:S04]  /*0d60*/  LEA R2, R3, R2, 0x18 ;  /* 0x0000000203027211 */ /* 0x001fc800078ec0ff */
[----:B------:R-:W-:-:S04]  /*0d70*/  LEA R3, R15, R2, 0x2 ;  /* 0x000000020f037211 */ /* 0x000fc800078e10ff */
[C---:B------:R-:W-:Y:S02]  /*0d80*/  LEA R5, R0.reuse, R3, 0x2 ;  /* 0x0000000300057211 */ /* 0x040fe400078e10ff */
[----:B------:R-:W0:Y:S02]  /*0d90*/  LDS.64 R2, [R3] ;  /* 0x0000000003027984 */ /* 0x000e240000000a00 */
[----:B------:R-:W-:Y:S02]  /*0da0*/  LEA R7, R0, R5, 0x2 ;  /* 0x0000000500077211 */ /* 0x000fe400078e10ff */
[----:B------:R-:W1:Y:S04]  /*0db0*/  LDS R4, [R5] ;  /* 0x0000000005047984 */ /* 0x000e680000000800 */
[----:B------:R-:W2:Y:S04]  /*0dc0*/  LDS R9, [R7] ;  /* 0x0000000007097984 */ /* 0x000ea80000000800 */
[----:B------:R-:W3:Y:S04]  /*0dd0*/  LDS R8, [R5+0x4] ;  /* 0x0000040005087984 */ /* 0x000ee80000000800 */
[----:B------:R-:W4:Y:S01]  /*0de0*/  LDS R17, [R7+0x4] ;  /* 0x0000040007117984 */ /* 0x000f220000000800 */
[C---:B0----5:R-:W-:Y:S01]  /*0df0*/  FADD R2, R12.reuse, -R2 ;  /* 0x800000020c027221 */ /* 0x061fe20000000000 */
[----:B------:R-:W-:Y:S01]  /*0e00*/  FADD R3, R12, -R3 ;  /* 0x800000030c037221 */ /* 0x000fe20000000000 */
[----:B-1----:R-:W-:-:S04]  /*0e10*/  FADD R4, R13, -R4 ;  /* 0x800000040d047221 */ /* 0x002fc80000000000 */
[----:B------:R-:W-:-:S04]  /*0e20*/  FMUL R11, R4, R4 ;  /* 0x00000004040b7220 */ /* 0x000fc80000400000 */
[----:B------:R-:W-:Y:S01]  /*0e30*/  FFMA R11, R2, R2, R11 ;  /* 0x00000002020b7223 */ /* 0x000fe2000000000b */
[C---:B--2---:R-:W-:Y:S01]  /*0e40*/  FADD R2, R14.reuse, -R9 ;  /* 0x800000090e027221 */ /* 0x044fe20000000000 */
[----:B---3--:R-:W-:Y:S01]  /*0e50*/  FADD R8, R13, -R8 ;  /* 0x800000080d087221 */ /* 0x008fe20000000000 */
[----:B----4-:R-:W-:Y:S02]  /*0e60*/  FADD R17, R14, -R17 ;  /* 0x800000110e117221 */ /* 0x010fe40000000000 */
[----:B------:R-:W-:Y:S01]  /*0e70*/  FFMA R11, R2, R2, R11 ;  /* 0x00000002020b7223 */ /* 0x000fe2000000000b */
[----:B------:R-:W-:-:S04]  /*0e80*/  FMUL R8, R8, R8 ;  /* 0x0000000808087220 */ /* 0x000fc80000400000 */
[----:B------:R-:W-:Y:S01]  /*0e90*/  FFMA R8, R3, R3, R8 ;  /* 0x0000000303087223 */ /* 0x000fe20000000008 */
[----:B------:R-:W-:-:S03]  /*0ea0*/  FSETP.GEU.AND P0, PT, R11, R6, PT ;  /* 0x000000060b00720b */ /* 0x000fc60003f0e000 */
[----:B------:R-:W-:Y:S01]  /*0eb0*/  FFMA R17, R17, R17, R8 ;  /* 0x0000001111117223 */ /* 0x000fe20000000008 */
[----:B------:R-:W-:Y:S02]  /*0ec0*/  FSEL R6, R11, R6, !P0 ;  /* 0x000000060b067208 */ /* 0x000fe40004000000 */
[----:B------:R-:W-:Y:S02]  /*0ed0*/  SEL R20, R15, R20, !P0 ;  /* 0x000000140f147207 */ /* 0x000fe40004000000 */
[----:B------:R-:W-:-:S04]  /*0ee0*/  FSETP.GEU.AND P2, PT, R17, R6, PT ;  /* 0x000000061100720b */ /* 0x000fc80003f4e000 */
[----:B------:R-:W-:-:S09]  /*0ef0*/  FSEL R6, R17, R6, !P2 ;  /* 0x0000000611067208 */ /* 0x000fd20005000000 */
[C---:B------:R-:W-:Y:S01]  /*0f00*/  @!P2 VIADD R20, R15.reuse, 0x1 ;  /* 0x000000010f14a836 */ /* 0x040fe20000000000 */
[----:B------:R-:W-:-:S07]  /*0f10*/  IADD3 R15, PT, PT, R15, 0x2, RZ ;  /* 0x000000020f0f7810 */ /* 0x000fce0007ffe0ff */
.L_x_5:
[----:B------:R-:W-:Y:S05]  /*0f20*/  @P1 BRA `(.L_x_3) ;  /* 0x0000000000441947 */ /* 0x000fea0003800000 */
[----:B------:R-:W0:Y:S01]  /*0f30*/  S2R R3, SR_CgaCtaId ;  /* 0x0000000000037919 */ /* 0x000e220000008800 */
[----:B------:R-:W-:-:S04]  /*0f40*/  MOV R2, 0x400 ;  /* 0x0000040000027802 */ /* 0x000fc80000000f00 */
[----:B0-----:R-:W-:-:S04]  /*0f50*/  LEA R2, R3, R2, 0x18 ;  /* 0x0000000203027211 */ /* 0x001fc800078ec0ff */
[----:B------:R-:W-:-:S04]  /*0f60*/  LEA R3, R15, R2, 0x2 ;  /* 0x000000020f037211 */ /* 0x000fc800078e10ff */
[C---:B------:R-:W-:Y:S02]  /*0f70*/  LEA R5, R0.reuse, R3, 0x2 ;  /* 0x0000000300057211 */ /* 0x040fe400078e10ff */
[----:B------:R-:W-:Y:S02]  /*0f80*/  LDS R3, [R3] ;  /* 0x0000000003037984 */ /* 0x000fe40000000800 */
[----:B------:R-:W-:Y:S02]  /*0f90*/  LEA R0, R0, R5, 0x2 ;  /* 0x0000000500007211 */ /* 0x000fe400078e10ff */
[----:B------:R-:W0:Y:S04]  /*0fa0*/  LDS R2, [R5] ;  /* 0x0000000005027984 */ /* 0x000e280000000800 */
[----:B------:R-:W1:Y:S01]  /*0fb0*/  LDS R7, [R0] ;  /* 0x0000000000077984 */ /* 0x000e620000000800 */
[----:B0----5:R-:W-:Y:S01]  /*0fc0*/  FADD R4, R13, -R2 ;  /* 0x800000020d047221 */ /* 0x021fe20000000000 */
[----:B------:R-:W-:-:S03]  /*0fd0*/  FADD R2, R12, -R3 ;  /* 0x800000030c027221 */ /* 0x000fc60000000000 */
[----:B------:R-:W-:Y:S01]  /*0fe0*/  FMUL R9, R4, R4 ;  /* 0x0000000404097220 */ /* 0x000fe20000400000 */
[----:B-1----:R-:W-:-:S03]  /*0ff0*/  FADD R4, R14, -R7 ;  /* 0x800000070e047221 */ /* 0x002fc60000000000 */
[----:B------:R-:W-:-:S04]  /*1000*/  FFMA R9, R2, R2, R9 ;  /* 0x0000000202097223 */ /* 0x000fc80000000009 */
[----:B------:R-:W-:-:S05]  /*1010*/  FFMA R9, R4, R4, R9 ;  /* 0x0000000404097223 */ /* 0x000fca0000000009 */
[----:B------:R-:W-:-:S04]  /*1020*/  FSETP.GEU.AND P0, PT, R9, R6, PT ;  /* 0x000000060900720b */ /* 0x000fc80003f0e000 */
[----:B------:R-:W-:-:S09]  /*1030*/  SEL R20, R15, R20, !P0 ;  /* 0x000000140f147207 */ /* 0x000fd20004000000 */
.L_x_3:
[----:B------:R-:W-:-:S07]  /*1040*/  HFMA2 R21, -RZ, RZ, 0, 0 ;  /* 0x00000000ff157431 */ /* 0x000fce00000001ff */
.L_x_0:
[----:B------:R-:W0:Y:S01]  /*1050*/  LDCU.128 UR8, c[0x0][0x3b0] ;  /* 0x00007600ff0877ac */ /* 0x000e220008000c00 */
[C---:B------:R-:W-:Y:S02]  /*1060*/  SHF.L.U32 R8, R20.reuse, 0x2, RZ ;  /* 0x0000000214087819 */ /* 0x040fe400000006ff */
[----:B------:R-:W-:Y:S01]  /*1070*/  SHF.L.U64.HI R20, R20, 0x2, R21 ;  /* 0x0000000214147819 */ /* 0x000fe20000010215 */
[----:B------:R-:W1:Y:S01]  /*1080*/  LDCU.128 UR12, c[0x0][0x3c0] ;  /* 0x00007800ff0c77ac */ /* 0x000e620008000c00 */
[----:B------:R-:W-:Y:S02]  /*1090*/  MOV R11, 0x1 ;  /* 0x00000001000b7802 */ /* 0x000fe40000000f00 */
[C---:B0-----:R-:W-:Y:S02]  /*10a0*/  IADD3 R2, P0, PT, R8.reuse, UR8, RZ ;  /* 0x0000000808027c10 */ /* 0x041fe4000ff1e0ff */
[C---:B------:R-:W-:Y:S02]  /*10b0*/  IADD3 R4, P1, PT, R8.reuse, UR10, RZ ;  /* 0x0000000a08047c10 */ /* 0x040fe4000ff3e0ff */
[----:B-1----:R-:W-:-:S02]  /*10c0*/  IADD3 R6, P2, PT, R8, UR12, RZ ;  /* 0x0000000c08067c10 */ /* 0x002fc4000ff5e0ff */
[----:B------:R-:W-:Y:S02]  /*10d0*/  IADD3 R8, P3, PT, R8, UR14, RZ ;  /* 0x0000000e08087c10 */ /* 0x000fe4000ff7e0ff */
[C---:B------:R-:W-:Y:S02]  /*10e0*/  IADD3.X R3, PT, PT, R20.reuse, UR9, RZ, P0, !PT ;  /* 0x0000000914037c10 */ /* 0x040fe400087fe4ff */
[C---:B------:R-:W-:Y:S02]  /*10f0*/  IADD3.X R5, PT, PT, R20.reuse, UR11, RZ, P1, !PT ;  /* 0x0000000b14057c10 */ /* 0x040fe40008ffe4ff */
[C---:B------:R-:W-:Y:S01]  /*1100*/  IADD3.X R7, PT, PT, R20.reuse, UR13, RZ, P2, !PT ;  /* 0x0000000d14077c10 */ /* 0x040fe200097fe4ff */
[----:B-----5:R-:W-:Y:S01]  /*1110*/  REDG.E.ADD.F32.FTZ.RN.STRONG.GPU desc[UR4][R2.64], R12 ;  /* 0x0000000c020079a6 */ /* 0x020fe2000c12f304 */
[----:B------:R-:W-:-:S03]  /*1120*/  IADD3.X R9, PT, PT, R20, UR15, RZ, P3, !PT ;  /* 0x0000000f14097c10 */ /* 0x000fc60009ffe4ff */
[----:B------:R-:W-:Y:S04]  /*1130*/  REDG.E.ADD.F32.FTZ.RN.STRONG.GPU desc[UR4][R4.64], R13 ;  /* 0x0000000d040079a6 */ /* 0x000fe8000c12f304 */
[----:B------:R-:W-:Y:S04]  /*1140*/  REDG.E.ADD.F32.FTZ.RN.STRONG.GPU desc[UR4][R6.64], R14 ;  /* 0x0000000e060079a6 */ /* 0x000fe8000c12f304 */
[----:B------:R-:W-:Y:S01]  /*1150*/  REDG.E.ADD.STRONG.GPU desc[UR4][R8.64], R11 ;  /* 0x0000000b0800798e */ /* 0x000fe2000c12e104 */
[----:B------:R-:W-:Y:S05]  /*1160*/  EXIT ;  /* 0x000000000000794d */ /* 0x000fea0003800000 */
.L_x_6:
[----:B------:R-:W-:-:S00]  /*1170*/  BRA `(.L_x_6) ;  /* 0xfffffffc00fc7947 */ /* 0x000fc0000383ffff */
[----:B------:R-:W-:-:S00]  /*1180*/  NOP ;  /* 0x0000000000007918 */ /* 0x000fc00000000000 */
[----:B------:R-:W-:-:S00]  /*1190*/  NOP ;  /* 0x0000000000007918 */ /* 0x000fc00000000000 */
[----:B------:R-:W-:-:S00]  /*11a0*/  NOP ;  /* 0x0000000000007918 */ /* 0x000fc00000000000 */
[----:B------:R-:W-:-:S00]  /*11b0*/  NOP ;  /* 0x0000000000007918 */ /* 0x000fc00000000000 */
[----:B------:R-:W-:-:S00]  /*11c0*/  NOP ;  /* 0x0000000000007918 */ /* 0x000fc00000000000 */
[----:B------:R-:W-:-:S00]  /*11d0*/  NOP ;  /* 0x0000000000007918 */ /* 0x000fc00000000000 */
[----:B------:R-:W-:-:S00]  /*11e0*/  NOP ;  /* 0x0000000000007918 */ /* 0x000fc00000000000 */
[----:B------:R-:W-:-:S00]  /*11f0*/  NOP ;  /* 0x0000000000007918 */ /* 0x000fc00000000000 */
.L_x_26:


//--------------------- .text._Z14move_centroidsPfS_S_S_S_S_Pii --------------------------
	.section	.text._Z14move_centroidsPfS_S_S_S_S_Pii,"ax",@progbits
	.align	128
        .global         _Z14move_centroidsPfS_S_S_S_S_Pii
        .type           _Z14move_centroidsPfS_S_S_S_S_Pii,@function
        .size           _Z14move_centroidsPfS_S_S_S_S_Pii,(.L_x_25 - _Z14move_centroidsPfS_S_S_S_S_Pii)
        .other          _Z14move_centroidsPfS_S_S_S_S_Pii,@"STO_CUDA_ENTRY STV_DEFAULT"
_Z14move_centroidsPfS_S_S_S_S_Pii:
.text._Z14move_centroidsPfS_S_S_S_S_Pii:
[----:B------:R-:W-:Y:S01]  /*0000*/  LDC R1, c[0x0][0x37c] ;  /* 0x0000df00ff017b82 */ /* 0x000fe20000000800 */
[----:B------:R-:W0:Y:S07]  /*0010*/  S2R R2, SR_TID.X ;  /* 0x0000000000027919 */ /* 0x000e2e0000002100 */
[----:B------:R-:W0:Y:S01]  /*0020*/  LDC.64 R6, c[0x0][0x3b0] ;  /* 0x0000ec00ff067b82 */ /* 0x000e220000000a00 */
[----:B------:R-:W1:Y:S07]  /*0030*/  LDCU.64 UR4, c[0x0][0x358] ;  /* 0x00006b00ff0477ac */ /* 0x000e6e0008000a00 */
[----:B------:R-:W2:Y:S01]  /*0040*/  LDC.64 R4, c[0x0][0x398] ;  /* 0x0000e600ff047b82 */ /* 0x000ea20000000a00 */
[----:B0-----:R-:W-:-:S06]  /*0050*/  IMAD.WIDE.U32 R6, R2, 0x4, R6 ;  /* 0x0000000402067825 */ /* 0x001fcc00078e0006 */
[----:B-1----:R-:W3:Y:S01]  /*0060*/  LDG.E R6, desc[UR4][R6.64] ;  /* 0x0000000406067981 */ /* 0x002ee2000c1e1900 */
[----:B--2---:R-:W-:-:S05]  /*0070*/  IMAD.WIDE.U32 R4, R2, 0x4, R4 ;  /* 0x0000000402047825 */ /* 0x004fca00078e0004 */
[----:B------:R-:W2:Y:S01]  /*0080*/  LDG.E R0, desc[UR4][R4.64] ;  /* 0x0000000404007981 */ /* 0x000ea2000c1e1900 */
[----:B------:R-:W-:Y:S01]  /*0090*/  BSSY.RECONVERGENT B0, `(.L_x_7) ;  /* 0x000000e000007945 */ /* 0x000fe20003800200 */
[----:B---3--:R-:W-:-:S04]  /*00a0*/  VIMNMX R3, PT, PT, R6, 0x1, !PT ;  /* 0x0000000106037848 */ /* 0x008fc80007fe0100 */
[----:B------:R-:W-:-:S04]  /*00b0*/  I2FP.F32.U32 R3, R3 ;  /* 0x0000000300037245 */ /* 0x000fc80000201000 */
[----:B------:R-:W0:Y:S08]  /*00c0*/  MUFU.RCP R8, R3 ;  /* 0x0000000300087308 */ /* 0x000e300000001000 */
[----:B--2---:R-:W1:Y:S01]  /*00d0*/  FCHK P0, R0, R3 ;  /* 0x0000000300007302 */ /* 0x004e620000000000 */
[----:B0-----:R-:W-:-:S04]  /*00e0*/  FFMA R9, -R3, R8, 1 ;  /* 0x3f80000003097423 */ /* 0x001fc80000000108 */
[----:B------:R-:W-:-:S04]  /*00f0*/  FFMA R9, R8, R9, R8 ;  /* 0x0000000908097223 */ /* 0x000fc80000000008 */
[----:B------:R-:W-:-:S04]  /*0100*/  FFMA R8, R0, R9, RZ ;  /* 0x0000000900087223 */ /* 0x000fc800000000ff */
[----:B------:R-:W-:-:S04]  /*0110*/  FFMA R6, -R3, R8, R0 ;  /* 0x0000000803067223 */ /* 0x000fc80000000100 */
[----:B------:R-:W-:Y:S01]  /*0120*/  FFMA R11, R9, R6, R8 ;  /* 0x00000006090b7223 */ /* 0x000fe20000000008 */
[----:B-1----:R-:W-:Y:S06]  /*0130*/  @!P0 BRA `(.L_x_8) ;  /* 0x00000000000c8947 */ /* 0x002fec0003800000 */
[----:B------:R-:W-:-:S07]  /*0140*/  MOV R10, 0x160 ;  /* 0x00000160000a7802 */ /* 0x000fce0000000f00 */
[----:B------:R-:W-:Y:S05]  /*0150*/  CALL.REL.NOINC `($__internal_0_$__cuda_sm3x_div_rn_noftz_f32_slowpath) ;  /* 0x0000000000c47944 */ /* 0x000fea0003c00000 */
[----:B------:R-:W-:-:S07]  /*0160*/  IMAD.MOV.U32 R11, RZ, RZ, R0 ;  /* 0x000000ffff0b7224 */ /* 0x000fce00078e0000 */
.L_x_8:
[----:B------:R-:W-:Y:S05]  /*0170*/  BSYNC.RECONVERGENT B0 ;  /* 0x0000000000007941 */ /* 0x000fea0003800200 */
.L_x_7:
[----:B------:R-:W0:Y:S08]  /*0180*/  LDC.64 R8, c[0x0][0x380] ;  /* 0x0000e000ff087b82 */ /* 0x000e300000000a00 */
[----:B------:R-:W1:Y:S01]  /*0190*/  LDC.64 R6, c[0x0][0x3a0] ;  /* 0x0000e800ff067b82 */ /* 0x000e620000000a00 */
[----:B0-----:R-:W-:-:S05]  /*01a0*/  IMAD.WIDE.U32 R8, R2, 0x4, R8 ;  /* 0x0000000402087825 */ /* 0x001fca00078e0008 */
[----:B------:R0:W-:Y:S01]  /*01b0*/  STG.E desc[UR4][R8.64], R11 ;  /* 0x0000000b08007986 */ /* 0x0001e2000c101904 */
[----:B-1----:R-:W-:-:S05]  /*01c0*/  IMAD.WIDE.U32 R6, R2, 0x4, R6 ;  /* 0x0000000402067825 */ /* 0x002fca00078e0006 */
[----:B------:R-:W2:Y:S01]  /*01d0*/  LDG.E R10, desc[UR4][R6.64] ;  /* 0x00000004060a7981 */ /* 0x000ea2000c1e1900 */
[----:B------:R-:W1:Y:S01]  /*01e0*/  MUFU.RCP R0, R3 ;  /* 0x0000000300007308 */ /* 0x000e620000001000 */
[----:B------:R-:W-:Y:S01]  /*01f0*/  BSSY.RECONVERGENT B0, `(.L_x_9) ;  /* 0x000000c000007945 */ /* 0x000fe20003800200 */
[----:B-1----:R-:W-:-:S04]  /*0200*/  FFMA R13, -R3, R0, 1 ;  /* 0x3f800000030d7423 */ /* 0x002fc80000000100 */
[----:B------:R-:W-:Y:S02]  /*0210*/  FFMA R0, R0, R13, R0 ;  /* 0x0000000d00007223 */ /* 0x000fe40000000000 */
[----:B--2---:R-:W1:Y:S02]  /*0220*/  FCHK P0, R10, R3 ;  /* 0x000000030a007302 */ /* 0x004e640000000000 */
[----:B------:R-:W-:-:S04]  /*0230*/  FFMA R13, R0, R10, RZ ;  /* 0x0000000a000d7223 */ /* 0x000fc800000000ff */
[----:B------:R-:W-:-:S04]  /*0240*/  FFMA R12, -R3, R13, R10 ;  /* 0x0000000d030c7223 */ /* 0x000fc8000000010a */
[----:B------:R-:W-:Y:S01]  /*0250*/  FFMA R13, R0, R12, R13 ;  /* 0x0000000c000d7223 */ /* 0x000fe2000000000d */
[----:B01----:R-:W-:Y:S06]  /*0260*/  @!P0 BRA `(.L_x_10) ;  /* 0x0000000000108947 */ /* 0x003fec0003800000 */
[----:B------:R-:W-:Y:S01]  /*0270*/  IMAD.MOV.U32 R0, RZ, RZ, R10 ;  /* 0x000000ffff007224 */ /* 0x000fe200078e000a */
[----:B------:R-:W-:-:S07]  /*0280*/  MOV R10, 0x2a0 ;  /* 0x000002a0000a7802 */ /* 0x000fce0000000f00 */
[----:B------:R-:W-:Y:S05]  /*0290*/  CALL.REL.NOINC `($__internal_0_$__cuda_sm3x_div_rn_noftz_f32_slowpath) ;  /* 0x0000000000747944 */ /* 0x000fea0003c00000 */
[----:B------:R-:W-:-:S07]  /*02a0*/  IMAD.MOV.U32 R13, RZ, RZ, R0 ;  /* 0x000000ffff0d7224 */ /* 0x000fce00078e0000 */
.L_x_10:
[----:B------:R-:W-:Y:S05]  /*02b0*/  BSYNC.RECONVERGENT B0 ;  /* 0x0000000000007941 */ /* 0x000fea0003800200 */
.L_x_9:
        /* <DEDUP_REMOVED lines=19> */
.L_x_12:
[----:B------:R-:W-:Y:S05]  /*03f0*/  BSYNC.RECONVERGENT B0 ;  /* 0x0000000000007941 */ /* 0x000fea0003800200 */
.L_x_11:
[----:B------:R-:W0:Y:S02]  /*0400*/  LDC.64 R10, c[0x0][0x390] ;  /* 0x0000e400ff0a7b82 */ /* 0x000e240000000a00 */
[----:B0-----:R-:W-:-:S05]  /*0410*/  IMAD.WIDE.U32 R2, R2, 0x4, R10 ;  /* 0x0000000402027825 */ /* 0x001fca00078e000a */
[----:B------:R-:W-:Y:S04]  /*0420*/  STG.E desc[UR4][R2.64], R15 ;  /* 0x0000000f02007986 */ /* 0x000fe8000c101904 */
[----:B------:R-:W-:Y:S04]  /*0430*/  STG.E desc[UR4][R4.64], RZ ;  /* 0x000000ff04007986 */ /* 0x000fe8000c101904 */
[----:B------:R-:W-:Y:S04]  /*0440*/  STG.E desc[UR4][R6.64], RZ ;  /* 0x000000ff06007986 */ /* 0x000fe8000c101904 */
[----:B------:R-:W-:Y:S01]  /*0450*/  STG.E desc[UR4][R8.64], RZ ;  /* 0x000000ff08007986 */ /* 0x000fe2000c101904 */
[----:B------:R-:W-:Y:S05]  /*0460*/  EXIT ;  /* 0x000000000000794d */ /* 0x000fea0003800000 */
        .weak           $__internal_0_$__cuda_sm3x_div_rn_noftz_f32_slowpath
        .type           $__internal_0_$__cuda_sm3x_div_rn_noftz_f32_slowpath,@function
        .size           $__internal_0_$__cuda_sm3x_div_rn_noftz_f32_slowpath,(.L_x_25 - $__internal_0_$__cuda_sm3x_div_rn_noftz_f32_slowpath)
$__internal_0_$__cuda_sm3x_div_rn_noftz_f32_slowpath:
[--C-:B------:R-:W-:Y:S01]  /*0470*/  SHF.R.U32.HI R12, RZ, 0x17, R3.reuse ;  /* 0x00000017ff0c7819 */ /* 0x100fe20000011603 */
[----:B------:R-:W-:Y:S01]  /*0480*/  BSSY.RECONVERGENT B1, `(.L_x_13) ;  /* 0x0000063000017945 */ /* 0x000fe20003800200 */
[----:B------:R-:W-:Y:S01]  /*0490*/  SHF.R.U32.HI R11, RZ, 0x17, R0 ;  /* 0x00000017ff0b7819 */ /* 0x000fe20000011600 */
[----:B------:R-:W-:Y:S01]  /*04a0*/  IMAD.MOV.U32 R13, RZ, RZ, R3 ;  /* 0x000000ffff0d7224 */ /* 0x000fe200078e0003 */
[----:B------:R-:W-:Y:S02]  /*04b0*/  LOP3.LUT R12, R12, 0xff, RZ, 0xc0, !PT ;  /* 0x000000ff0c0c7812 */ /* 0x000fe400078ec0ff */
[----:B------:R-:W-:Y:S02]  /*04c0*/  LOP3.LUT R16, R11, 0xff, RZ, 0xc0, !PT ;  /* 0x000000ff0b107812 */ /* 0x000fe400078ec0ff */
[----:B------:R-:W-:-:S03]  /*04d0*/  IADD3 R15, PT, PT, R12, -0x1, RZ ;  /* 0xffffffff0c0f7810 */ /* 0x000fc60007ffe0ff */
[----:B------:R-:W-:Y:S01]  /*04e0*/  VIADD R14, R16, 0xffffffff ;  /* 0xffffffff100e7836 */ /* 0x000fe20000000000 */
[----:B------:R-:W-:-:S04]  /*04f0*/  ISETP.GT.U32.AND P0, PT, R15, 0xfd, PT ;  /* 0x000000fd0f00780c */ /* 0x000fc80003f04070 */
[----:B------:R-:W-:-:S13]  /*0500*/  ISETP.GT.U32.OR P0, PT, R14, 0xfd, P0 ;  /* 0x000000fd0e00780c */ /* 0x000fda0000704470 */
[----:B------:R-:W-:Y:S01]  /*0510*/  @!P0 IMAD.MOV.U32 R11, RZ, RZ, RZ ;  /* 0x000000ffff0b8224 */ /* 0x000fe200078e00ff */
[----:B------:R-:W-:Y:S06]  /*0520*/  @!P0 BRA `(.L_x_14) ;  /* 0x00000000005c8947 */ /* 0x000fec0003800000 */
[----:B------:R-:W-:Y:S02]  /*0530*/  FSETP.GTU.FTZ.AND P0, PT, |R0|, +INF , PT ;  /* 0x7f8000000000780b */ /* 0x000fe40003f1c200 */
[----:B------:R-:W-:-:S04]  /*0540*/  FSETP.GTU.FTZ.AND P1, PT, |R3|, +INF , PT ;  /* 0x7f8000000300780b */ /* 0x000fc80003f3c200 */
[----:B------:R-:W-:-:S13]  /*0550*/  PLOP3.LUT P0, PT, P0, P1, PT, 0xf8, 0x8f ;  /* 0x00000000008f781c */ /* 0x000fda0000703f70 */
[----:B------:R-:W-:Y:S05]  /*0560*/  @P0 BRA `(.L_x_15) ;  /* 0x00000004004c0947 */ /* 0x000fea0003800000 */
[----:B------:R-:W-:-:S13]  /*0570*/  LOP3.LUT P0, RZ, R13, 0x7fffffff, R0, 0xc8, !PT ;  /* 0x7fffffff0dff7812 */ /* 0x000fda000780c800 */
[----:B------:R-:W-:Y:S05]  /*0580*/  @!P0 BRA `(.L_x_16) ;  /* 0x00000004003c8947 */ /* 0x000fea0003800000 */
[C---:B------:R-:W-:Y:S02]  /*0590*/  FSETP.NEU.FTZ.AND P2, PT, |R0|.reuse, +INF , PT ;  /* 0x7f8000000000780b */ /* 0x040fe40003f5d200 */
[----:B------:R-:W-:Y:S02]  /*05a0*/  FSETP.NEU.FTZ.AND P1, PT, |R3|, +INF , PT ;  /* 0x7f8000000300780b */ /* 0x000fe40003f3d200 */
[----:B------:R-:W-:-:S11]  /*05b0*/  FSETP.NEU.FTZ.AND P0, PT, |R0|, +INF , PT ;  /* 0x7f8000000000780b */ /* 0x000fd60003f1d200 */
[----:B------:R-:W-:Y:S05]  /*05c0*/  @!P1 BRA !P2, `(.L_x_16) ;  /* 0x00000004002c9947 */ /* 0x000fea0005000000 */
[----:B------:R-:W-:-:S04]  /*05d0*/  LOP3.LUT P2, RZ, R0, 0x7fffffff, RZ, 0xc0, !PT ;  /* 0x7fffffff00ff7812 */ /* 0x000fc8000784c0ff */
[----:B------:R-:W-:-:S13]  /*05e0*/  PLOP3.LUT P1, PT, P1, P2, PT, 0x2f, 0xf2 ;  /* 0x0000000000f2781c */ /* 0x000fda0000f24577 */
[----:B------:R-:W-:Y:S05]  /*05f0*/  @P1 BRA `(.L_x_17) ;  /* 0x0000000400181947 */ /* 0x000fea0003800000 */
[----:B------:R-:W-:-:S04]  /*0600*/  LOP3.LUT P1, RZ, R13, 0x7fffffff, RZ, 0xc0, !PT ;  /* 0x7fffffff0dff7812 */ /* 0x000fc8000782c0ff */
[----:B------:R-:W-:-:S13]  /*0610*/  PLOP3.LUT P0, PT, P0, P1, PT, 0x2f, 0xf2 ;  /* 0x0000000000f2781c */ /* 0x000fda0000702577 */
[----:B------:R-:W-:Y:S05]  /*0620*/  @P0 BRA `(.L_x_18) ;  /* 0x0000000400000947 */ /* 0x000fea0003800000 */
[----:B------:R-:W-:Y:S02]  /*0630*/  ISETP.GE.AND P0, PT, R14, RZ, PT ;  /* 0x000000ff0e00720c */ /* 0x000fe40003f06270 */
[----:B------:R-:W-:-:S11]  /*0640*/  ISETP.GE.AND P1, PT, R15, RZ, PT ;  /* 0x000000ff0f00720c */ /* 0x000fd60003f26270 */
[----:B------:R-:W-:Y:S01]  /*0650*/  @P0 IMAD.MOV.U32 R11, RZ, RZ, RZ ;  /* 0x000000ffff0b0224 */ /* 0x000fe200078e00ff */
[----:B------:R-:W-:Y:S01]  /*0660*/  @!P0 MOV R11, 0xffffffc0 ;  /* 0xffffffc0000b8802 */ /* 0x000fe20000000f00 */
[----:B------:R-:W-:Y:S01]  /*0670*/  @!P0 FFMA R0, R0, 1.84467440737095516160e+19, RZ ;  /* 0x5f80000000008823 */ /* 0x000fe200000000ff */
[----:B------:R-:W-:-:S03]  /*0680*/  @!P1 FFMA R13, R3, 1.84467440737095516160e+19, RZ ;  /* 0x5f800000030d9823 */ /* 0x000fc600000000ff */
[----:B------:R-:W-:-:S07]  /*0690*/  @!P1 VIADD R11, R11, 0x40 ;  /* 0x000000400b0b9836 */ /* 0x000fce0000000000 */
.L_x_14:
[----:B------:R-:W-:Y:S01]  /*06a0*/  LEA R14, R12, 0xc0800000, 0x17 ;  /* 0xc08000000c0e7811 */ /* 0x000fe200078eb8ff */
[----:B------:R-:W-:Y:S04]  /*06b0*/  BSSY.RECONVERGENT B2, `(.L_x_19) ;  /* 0x0000036000027945 */ /* 0x000fe80003800200 */
[----:B------:R-:W-:Y:S02]  /*06c0*/  IMAD.IADD R14, R13, 0x1, -R14 ;  /* 0x000000010d0e7824 */ /* 0x000fe400078e0a0e */
[----:B------:R-:W-:Y:S02]  /*06d0*/  VIADD R13, R16, 0xffffff81 ;  /* 0xffffff81100d7836 */ /* 0x000fe40000000000 */
[----:B------:R0:W1:Y:S01]  /*06e0*/  MUFU.RCP R15, R14 ;  /* 0x0000000e000f7308 */ /* 0x0000620000001000 */
[----:B------:R-:W-:Y:S01]  /*06f0*/  FADD.FTZ R17, -R14, -RZ ;  /* 0x800000ff0e117221 */ /* 0x000fe20000010100 */
[C---:B------:R-:W-:Y:S01]  /*0700*/  IMAD R0, R13.reuse, -0x800000, R0 ;  /* 0xff8000000d007824 */ /* 0x040fe200078e0200 */
[----:B0-----:R-:W-:-:S05]  /*0710*/  IADD3 R14, PT, PT, R13, 0x7f, -R12 ;  /* 0x0000007f0d0e7810 */ /* 0x001fca0007ffe80c */
[----:B------:R-:W-:Y:S02]  /*0720*/  IMAD.IADD R11, R14, 0x1, R11 ;  /* 0x000000010e0b7824 */ /* 0x000fe400078e020b */
[----:B-1----:R-:W-:-:S04]  /*0730*/  FFMA R16, R15, R17, 1 ;  /* 0x3f8000000f107423 */ /* 0x002fc80000000011 */
[----:B------:R-:W-:-:S04]  /*0740*/  FFMA R18, R15, R16, R15 ;  /* 0x000000100f127223 */ /* 0x000fc8000000000f */
[----:B------:R-:W-:-:S04]  /*0750*/  FFMA R15, R0, R18, RZ ;  /* 0x00000012000f7223 */ /* 0x000fc800000000ff */
[----:B------:R-:W-:-:S04]  /*0760*/  FFMA R16, R17, R15, R0 ;  /* 0x0000000f11107223 */ /* 0x000fc80000000000 */
[----:B------:R-:W-:-:S04]  /*0770*/  FFMA R15, R18, R16, R15 ;  /* 0x00000010120f7223 */ /* 0x000fc8000000000f */
[----:B------:R-:W-:-:S04]  /*0780*/  FFMA R16, R17, R15, R0 ;  /* 0x0000000f11107223 */ /* 0x000fc80000000000 */
[----:B------:R-:W-:-:S05]  /*0790*/  FFMA R0, R18, R16, R15 ;  /* 0x0000001012007223 */ /* 0x000fca000000000f */
[----:B------:R-:W-:-:S04]  /*07a0*/  SHF.R.U32.HI R12, RZ, 0x17, R0 ;  /* 0x00000017ff0c7819 */ /* 0x000fc80000011600 */
[----:B------:R-:W-:-:S04]  /*07b0*/  LOP3.LUT R12, R12, 0xff, RZ, 0xc0, !PT ;  /* 0x000000ff0c0c7812 */ /* 0x000fc800078ec0ff */
[----:B------:R-:W-:-:S05]  /*07c0*/  IADD3 R17, PT, PT, R12, R11, RZ ;  /* 0x0000000b0c117210 */ /* 0x000fca0007ffe0ff */
[----:B------:R-:W-:-:S05]  /*07d0*/  VIADD R12, R17, 0xffffffff ;  /* 0xffffffff110c7836 */ /* 0x000fca0000000000 */
[----:B------:R-:W-:-:S13]  /*07e0*/  ISETP.GE.U32.AND P0, PT, R12, 0xfe, PT ;  /* 0x000000fe0c00780c */ /* 0x000fda0003f06070 */
[----:B------:R-:W-:Y:S05]  /*07f0*/  @!P0 BRA `(.L_x_20) ;  /* 0x0000000000808947 */ /* 0x000fea0003800000 */
[----:B------:R-:W-:-:S13]  /*0800*/  ISETP.GT.AND P0, PT, R17, 0xfe, PT ;  /* 0x000000fe1100780c */ /* 0x000fda0003f04270 */
[----:B------:R-:W-:Y:S05]  /*0810*/  @P0 BRA `(.L_x_21) ;  /* 0x00000000006c0947 */ /* 0x000fea0003800000 */
[----:B------:R-:W-:-:S13]  /*0820*/  ISETP.GE.AND P0, PT, R17, 0x1, PT ;  /* 0x000000011100780c */ /* 0x000fda0003f06270 */
[----:B------:R-:W-:Y:S05]  /*0830*/  @P0 BRA `(.L_x_22) ;  /* 0x0000000000740947 */ /* 0x000fea0003800000 */
[----:B------:R-:W-:Y:S02]  /*0840*/  ISETP.GE.AND P0, PT, R17, -0x18, PT ;  /* 0xffffffe81100780c */ /* 0x000fe40003f06270 */
[----:B------:R-:W-:-:S11]  /*0850*/  LOP3.LUT R0, R0, 0x80000000, RZ, 0xc0, !PT ;  /* 0x8000000000007812 */ /* 0x000fd600078ec0ff */
[----:B------:R-:W-:Y:S05]  /*0860*/  @!P0 BRA `(.L_x_22) ;  /* 0x0000000000688947 */ /* 0x000fea0003800000 */
[CCC-:B------:R-:W-:Y:S01]  /*0870*/  FFMA.RZ R11, R18.reuse, R16.reuse, R15.reuse ;  /* 0x00000010120b7223 */ /* 0x1c0fe2000000c00f */
[C---:B------:R-:W-:Y:S02]  /*0880*/  VIADD R14, R17.reuse, 0x20 ;  /* 0x00000020110e7836 */ /* 0x040fe40000000000 */
[CCC-:B------:R-:W-:Y:S01]  /*0890*/  FFMA.RM R12, R18.reuse, R16.reuse, R15.reuse ;  /* 0x00000010120c7223 */ /* 0x1c0fe2000000400f */
[----:B------:R-:W-:Y:S02]  /*08a0*/  ISETP.NE.AND P2, PT, R17, RZ, PT ;  /* 0x000000ff1100720c */ /* 0x000fe40003f45270 */
[----:B------:R-:W-:Y:S01]  /*08b0*/  LOP3.LUT R13, R11, 0x7fffff, RZ, 0xc0, !PT ;  /* 0x007fffff0b0d7812 */ /* 0x000fe200078ec0ff */
[----:B------:R-:W-:Y:S01]  /*08c0*/  FFMA.RP R11, R18, R16, R15 ;  /* 0x00000010120b7223 */ /* 0x000fe2000000800f */
[----:B------:R-:W-:Y:S01]  /*08d0*/  IMAD.MOV R15, RZ, RZ, -R17 ;  /* 0x000000ffff0f7224 */ /* 0x000fe200078e0a11 */
[----:B------:R-:W-:Y:S02]  /*08e0*/  ISETP.NE.AND P1, PT, R17, RZ, PT ;  /* 0x000000ff1100720c */ /* 0x000fe40003f25270 */
[----:B------:R-:W-:-:S02]  /*08f0*/  LOP3.LUT R13, R13, 0x800000, RZ, 0xfc, !PT ;  /* 0x008000000d0d7812 */ /* 0x000fc400078efcff */
[----:B------:R-:W-:Y:S02]  /*0900*/  FSETP.NEU.FTZ.AND P0, PT, R11, R12, PT ;  /* 0x0000000c0b00720b */ /* 0x000fe40003f1d000 */
[----:B------:R-:W-:Y:S02]  /*0910*/  SHF.L.U32 R14, R13, R14, RZ ;  /* 0x0000000e0d0e7219 */ /* 0x000fe400000006ff */
[----:B------:R-:W-:Y:S02]  /*0920*/  SEL R12, R15, RZ, P2 ;  /* 0x000000ff0f0c7207 */ /* 0x000fe40001000000 */
[----:B------:R-:W-:Y:S02]  /*0930*/  ISETP.NE.AND P1, PT, R14, RZ, P1 ;  /* 0x000000ff0e00720c */ /* 0x000fe40000f25270 */
[----:B------:R-:W-:Y:S02]  /*0940*/  SHF.R.U32.HI R12, RZ, R12, R13 ;  /* 0x0000000cff0c7219 */ /* 0x000fe4000001160d */
[----:B------:R-:W-:-:S02]  /*0950*/  PLOP3.LUT P0, PT, P0, P1, PT, 0xf8, 0x8f ;  /* 0x00000000008f781c */ /* 0x000fc40000703f70 */
[----:B------:R-:W-:Y:S02]  /*0960*/  SHF.R.U32.HI R14, RZ, 0x1, R12 ;  /* 0x00000001ff0e7819 */ /* 0x000fe4000001160c */
[----:B------:R-:W-:-:S04]  /*0970*/  SEL R11, RZ, 0x1, !P0 ;  /* 0x00000001ff0b7807 */ /* 0x000fc80004000000 */
[----:B------:R-:W-:-:S04]  /*0980*/  LOP3.LUT R11, R11, 0x1, R14, 0xf8, !PT ;  /* 0x000000010b0b7812 */ /* 0x000fc800078ef80e */
[----:B------:R-:W-:-:S04]  /*0990*/  LOP3.LUT R11, R11, R12, RZ, 0xc0, !PT ;  /* 0x0000000c0b0b7212 */ /* 0x000fc800078ec0ff */
[----:B------:R-:W-:-:S04]  /*09a0*/  IADD3 R11, PT, PT, R14, R11, RZ ;  /* 0x0000000b0e0b7210 */ /* 0x000fc80007ffe0ff */
[----:B------:R-:W-:Y:S01]  /*09b0*/  LOP3.LUT R0, R11, R0, RZ, 0xfc, !PT ;  /* 0x000000000b007212 */ /* 0x000fe200078efcff */
[----:B------:R-:W-:Y:S06]  /*09c0*/  BRA `(.L_x_22) ;  /* 0x0000000000107947 */ /* 0x000fec0003800000 */
.L_x_21:
[----:B------:R-:W-:-:S04]  /*09d0*/  LOP3.LUT R0, R0, 0x80000000, RZ, 0xc0, !PT ;  /* 0x8000000000007812 */ /* 0x000fc800078ec0ff */
[----:B------:R-:W-:Y:S01]  /*09e0*/  LOP3.LUT R0, R0, 0x7f800000, RZ, 0xfc, !PT ;  /* 0x7f80000000007812 */ /* 0x000fe200078efcff */
[----:B------:R-:W-:Y:S06]  /*09f0*/  BRA `(.L_x_22) ;  /* 0x0000000000047947 */ /* 0x000fec0003800000 */
.L_x_20:
[----:B------:R-:W-:-:S07]  /*0a00*/  IMAD R0, R11, 0x800000, R0 ;  /* 0x008000000b007824 */ /* 0x000fce00078e0200 */
.L_x_22:
[----:B------:R-:W-:Y:S05]  /*0a10*/  BSYNC.RECONVERGENT B2 ;  /* 0x0000000000027941 */ /* 0x000fea0003800200 */
.L_x_19:
[----:B------:R-:W-:Y:S05]  /*0a20*/  BRA `(.L_x_23) ;  /* 0x0000000000207947 */ /* 0x000fea0003800000 */
.L_x_18:
[----:B------:R-:W-:-:S04]  /*0a30*/  LOP3.LUT R0, R13, 0x80000000, R0, 0x48, !PT ;  /* 0x800000000d007812 */ /* 0x000fc800078e4800 */
[----:B------:R-:W-:Y:S01]  /*0a40*/  LOP3.LUT R0, R0, 0x7f800000, RZ, 0xfc, !PT ;  /* 0x7f80000000007812 */ /* 0x000fe200078efcff */
[----:B------:R-:W-:Y:S06]  /*0a50*/  BRA `(.L_x_23) ;  /* 0x0000000000147947 */ /* 0x000fec0003800000 */
.L_x_17:
[----:B------:R-:W-:Y:S01]  /*0a60*/  LOP3.LUT R0, R13, 0x80000000, R0, 0x48, !PT ;  /* 0x800000000d007812 */ /* 0x000fe200078e4800 */
[----:B------:R-:W-:Y:S06]  /*0a70*/  BRA `(.L_x_23) ;  /* 0x00000000000c7947 */ /* 0x000fec0003800000 */
.L_x_16:
[----:B------:R-:W0:Y:S01]  /*0a80*/  MUFU.RSQ R0, -QNAN ;  /* 0xffc0000000007908 */ /* 0x000e220000001400 */
[----:B------:R-:W-:Y:S05]  /*0a90*/  BRA `(.L_x_23) ;  /* 0x0000000000047947 */ /* 0x000fea0003800000 */
.L_x_15:
[----:B------:R-:W-:-:S07]  /*0aa0*/  FADD.FTZ R0, R0, R3 ;  /* 0x0000000300007221 */ /* 0x000fce0000010000 */
.L_x_23:
[----:B------:R-:W-:Y:S05]  /*0ab0*/  BSYNC.RECONVERGENT B1 ;  /* 0x0000000000017941 */ /* 0x000fea0003800200 */
.L_x_13:
[----:B------:R-:W-:-:S04]  /*0ac0*/  IMAD.MOV.U32 R11, RZ, RZ, 0x0 ;  /* 0x00000000ff0b7424 */ /* 0x000fc800078e00ff */
[----:B0-----:R-:W-:Y:S05]  /*0ad0*/  RET.REL.NODEC R10 `(_Z14move_centroidsPfS_S_S_S_S_Pii) ;  /* 0xfffffff40a487950 */ /* 0x001fea0003c3ffff */
.L_x_24:
        /* <DEDUP_REMOVED lines=10> */
.L_x_25:


//--------------------- .nv.shared._Z21distances_calculationPfS_S_S_S_S_S_S_S_Piii --------------------------
	.section	.nv.shared._Z21distances_calculationPfS_S_S_S_S_S_S_S_Piii,"aw",@nobits
	.sectionflags	@""
	.align	16
	.zero		1024


//--------------------- .nv.shared.reserved.0     --------------------------
	.section	.nv.shared.reserved.0,"aw",@nobits
	.weak		__nv_reservedSMEM_offset_0_alias
	.size		__nv_reservedSMEM_offset_0_alias, 0, 64
	.other		__nv_reservedSMEM_offset_0_alias,@"STO_CUDA_RESERVED_SHARED STV_DEFAULT"
__nv_reservedSMEM_offset_0_alias:
	.zero		0
	.zero		64


//--------------------- .nv.shared._Z14move_centroidsPfS_S_S_S_S_Pii --------------------------
	.section	.nv.shared._Z14move_centroidsPfS_S_S_S_S_Pii,"aw",@nobits
	.sectionflags	@""
	.align	16
	.zero		1024


//--------------------- .nv.constant0._Z21distances_calculationPfS_S_S_S_S_S_S_S_Piii --------------------------
	.section	.nv.constant0._Z21distances_calculationPfS_S_S_S_S_S_S_S_Piii,"a",@progbits
	.sectionflags	@""
	.align	4
.nv.constant0._Z21distances_calculationPfS_S_S_S_S_S_S_S_Piii:
	.zero		984


//--------------------- .nv.constant0._Z14move_centroidsPfS_S_S_S_S_Pii --------------------------
	.section	.nv.constant0._Z14move_centroidsPfS_S_S_S_S_Pii,"a",@progbits
	.sectionflags	@""
	.align	4
.nv.constant0._Z14move_centroidsPfS_S_S_S_S_Pii:
	.zero		956


//--------------------- SYMBOLS --------------------------

	.type		.nv.reservedSmem.offset0,@object
	.size		.nv.reservedSmem.offset0,0x4
	.type		.nv.reservedSmem.cap,@object
	.size		.nv.reservedSmem.cap,0x4
